	.target	sm_90a

	.elftype	@"ET_EXEC"


//--------------------- .note.nv.tkinfo           --------------------------
	.section	.note.nv.tkinfo,"",@"SHT_NOTE"
	.sectionflags	@"SHF_NOTE_NV_TKINFO"
	.tkinfo
        /*0018*/ 	.word	0x00000002
        /*0030*/ 	.string	""
        /*0030*/ 	.string	"ptxas"
        /*0030*/ 	.string	"Cuda compilation tools, release 13.0, V13.0.88"
        /*0030*/ 	.string	"Build cuda_13.0.r13.0/compiler.36424714_0"
        /*0030*/ 	.string	"-arch sm_90a -m 64 "



//--------------------- .note.nv.cuinfo           --------------------------
	.section	.note.nv.cuinfo,"",@"SHT_NOTE"
	.sectionflags	@"SHF_NOTE_NV_CUINFO"
        /*0018*/ 	.short	0x0002
        /*001a*/ 	.short	0x005a
        /*001c*/ 	.short	0x0082
	.zero		2


//--------------------- .nv.info                  --------------------------
	.section	.nv.info,"",@"SHT_CUDA_INFO"
	.align	4


	//----- nvinfo : EIATTR_REGCOUNT
	.align		4
        /*0000*/ 	.byte	0x04, 0x2f
        /*0002*/ 	.short	(.L_15 - .L_14)
	.align		4
.L_14:
        /*0004*/ 	.word	index@(_ZN7cutlass13device_kernelINS_4gemm6kernel13GemmUniversalIN4cute5tupleIJiiiiEEENS1_10collective13CollectiveMmaINS1_34MainloopSm90TmaGmmaWarpSpecializedILi2ENS5_IJNS4_1CILi1EEESB_SB_EEENS1_35KernelTmaWarpSpecializedCooperativeEEENS5_IJNSA_ILi128EEESF_NSA_ILi32EEEEEENS_10bfloat16_tENS5_IJlSB_lEEESI_SJ_NS4_8TiledMMAINS4_8MMA_AtomIJNS4_4SM904GMMA28MMA_64x128x16_F32BF16BF16_SSILNSN_5MajorE0ELSP_0ELNSN_7ScaleInE1ELSQ_1EEEEEENS4_6LayoutINS5_IJNSA_ILi2EEESB_SB_EEENS5_IJSB_NSA_ILi0EEESW_EEEEENS5_IJNS4_10UnderscoreESZ_SZ_EEEEENS4_13SM90_TMA_LOADENS4_14ComposedLayoutINS4_7SwizzleILi2ELi4ELi3EEENS4_18smem_ptr_flag_bitsILi16EEENST_INS5_IJNSA_ILi8EEESG_EEENS5_IJSG_SB_EEEEEEEvNS4_8identityES12_S1C_vS1D_EENS_8epilogue10collective6detail29Sm90TmaWarpSpecializedAdapterINS1G_15DefaultEpilogueISI_SJ_SJ_NS1F_6thread17LinearCombinationISI_Li1EffLNS1K_9ScaleType4KindE0ELNS_15FloatRoundStyleE2ESI_EENS1_15EpilogueDefaultEEEEEvvEEEEvNT_6ParamsE)
        /*0008*/ 	.word	0x000000a8


	//----- nvinfo : EIATTR_FRAME_SIZE
	.align		4
.L_15:
        /*000c*/ 	.byte	0x04, 0x11
        /*000e*/ 	.short	(.L_17 - .L_16)
	.align		4
.L_16:
        /*0010*/ 	.word	index@(_ZN7cutlass13device_kernelINS_4gemm6kernel13GemmUniversalIN4cute5tupleIJiiiiEEENS1_10collective13CollectiveMmaINS1_34MainloopSm90TmaGmmaWarpSpecializedILi2ENS5_IJNS4_1CILi1EEESB_SB_EEENS1_35KernelTmaWarpSpecializedCooperativeEEENS5_IJNSA_ILi128EEESF_NSA_ILi32EEEEEENS_10bfloat16_tENS5_IJlSB_lEEESI_SJ_NS4_8TiledMMAINS4_8MMA_AtomIJNS4_4SM904GMMA28MMA_64x128x16_F32BF16BF16_SSILNSN_5MajorE0ELSP_0ELNSN_7ScaleInE1ELSQ_1EEEEEENS4_6LayoutINS5_IJNSA_ILi2EEESB_SB_EEENS5_IJSB_NSA_ILi0EEESW_EEEEENS5_IJNS4_10UnderscoreESZ_SZ_EEEEENS4_13SM90_TMA_LOADENS4_14ComposedLayoutINS4_7SwizzleILi2ELi4ELi3EEENS4_18smem_ptr_flag_bitsILi16EEENST_INS5_IJNSA_ILi8EEESG_EEENS5_IJSG_SB_EEEEEEEvNS4_8identityES12_S1C_vS1D_EENS_8epilogue10collective6detail29Sm90TmaWarpSpecializedAdapterINS1G_15DefaultEpilogueISI_SJ_SJ_NS1F_6thread17LinearCombinationISI_Li1EffLNS1K_9ScaleType4KindE0ELNS_15FloatRoundStyleE2ESI_EENS1_15EpilogueDefaultEEEEEvvEEEEvNT_6ParamsE)
        /*0014*/ 	.word	0x00000000


	//----- nvinfo : EIATTR_MIN_STACK_SIZE
	.align		4
.L_17:
        /*0018*/ 	.byte	0x04, 0x12
        /*001a*/ 	.short	(.L_19 - .L_18)
	.align		4
.L_18:
        /*001c*/ 	.word	index@(_ZN7cutlass13device_kernelINS_4gemm6kernel13GemmUniversalIN4cute5tupleIJiiiiEEENS1_10collective13CollectiveMmaINS1_34MainloopSm90TmaGmmaWarpSpecializedILi2ENS5_IJNS4_1CILi1EEESB_SB_EEENS1_35KernelTmaWarpSpecializedCooperativeEEENS5_IJNSA_ILi128EEESF_NSA_ILi32EEEEEENS_10bfloat16_tENS5_IJlSB_lEEESI_SJ_NS4_8TiledMMAINS4_8MMA_AtomIJNS4_4SM904GMMA28MMA_64x128x16_F32BF16BF16_SSILNSN_5MajorE0ELSP_0ELNSN_7ScaleInE1ELSQ_1EEEEEENS4_6LayoutINS5_IJNSA_ILi2EEESB_SB_EEENS5_IJSB_NSA_ILi0EEESW_EEEEENS5_IJNS4_10UnderscoreESZ_SZ_EEEEENS4_13SM90_TMA_LOADENS4_14ComposedLayoutINS4_7SwizzleILi2ELi4ELi3EEENS4_18smem_ptr_flag_bitsILi16EEENST_INS5_IJNSA_ILi8EEESG_EEENS5_IJSG_SB_EEEEEEEvNS4_8identityES12_S1C_vS1D_EENS_8epilogue10collective6detail29Sm90TmaWarpSpecializedAdapterINS1G_15DefaultEpilogueISI_SJ_SJ_NS1F_6thread17LinearCombinationISI_Li1EffLNS1K_9ScaleType4KindE0ELNS_15FloatRoundStyleE2ESI_EENS1_15EpilogueDefaultEEEEEvvEEEEvNT_6ParamsE)
        /*0020*/ 	.word	0x00000000
.L_19:


//--------------------- .nv.compat                --------------------------
	.section	.nv.compat,"",@"SHT_CUDA_COMPAT_INFO"
	.align	4
        /*0000*/ 	.byte	0x02, 0x09, 0x01, 0x00, 0x02, 0x02, 0x04, 0x00, 0x02, 0x05, 0x05, 0x00, 0x03, 0x07, 0x01, 0x01
        /*0010*/ 	.byte	0x02, 0x03, 0x01, 0x00, 0x02, 0x06, 0x01, 0x00, 0x04, 0x0b, 0x08, 0x00, 0x00, 0x00, 0x00, 0x00
        /*0020*/ 	.byte	0x00, 0x00, 0x00, 0x00


//--------------------- .nv.info._ZN7cutlass13device_kernelINS_4gemm6kernel13GemmUniversalIN4cute5tupleIJiiiiEEENS1_10collective13CollectiveMmaINS1_34MainloopSm90TmaGmmaWarpSpecializedILi2ENS5_IJNS4_1CILi1EEESB_SB_EEENS1_35KernelTmaWarpSpecializedCooperativeEEENS5_IJNSA_ILi128EEESF_NSA_ILi32EEEEEENS_10bfloat16_tENS5_IJlSB_lEEESI_SJ_NS4_8TiledMMAINS4_8MMA_AtomIJNS4_4SM904GMMA28MMA_64x128x16_F32BF16BF16_SSILNSN_5MajorE0ELSP_0ELNSN_7ScaleInE1ELSQ_1EEEEEENS4_6LayoutINS5_IJNSA_ILi2EEESB_SB_EEENS5_IJSB_NSA_ILi0EEESW_EEEEENS5_IJNS4_10UnderscoreESZ_SZ_EEEEENS4_13SM90_TMA_LOADENS4_14ComposedLayoutINS4_7SwizzleILi2ELi4ELi3EEENS4_18smem_ptr_flag_bitsILi16EEENST_INS5_IJNSA_ILi8EEESG_EEENS5_IJSG_SB_EEEEEEEvNS4_8identityES12_S1C_vS1D_EENS_8epilogue10collective6detail29Sm90TmaWarpSpecializedAdapterINS1G_15DefaultEpilogueISI_SJ_SJ_NS1F_6thread17LinearCombinationISI_Li1EffLNS1K_9ScaleType4KindE0ELNS_15FloatRoundStyleE2ESI_EENS1_15EpilogueDefaultEEEEEvvEEEEvNT_6ParamsE --------------------------
	.section	.nv.info._ZN7cutlass13device_kernelINS_4gemm6kernel13GemmUniversalIN4cute5tupleIJiiiiEEENS1_10collective13CollectiveMmaINS1_34MainloopSm90TmaGmmaWarpSpecializedILi2ENS5_IJNS4_1CILi1EEESB_SB_EEENS1_35KernelTmaWarpSpecializedCooperativeEEENS5_IJNSA_ILi128EEESF_NSA_ILi32EEEEEENS_10bfloat16_tENS5_IJlSB_lEEESI_SJ_NS4_8TiledMMAINS4_8MMA_AtomIJNS4_4SM904GMMA28MMA_64x128x16_F32BF16BF16_SSILNSN_5MajorE0ELSP_0ELNSN_7ScaleInE1ELSQ_1EEEEEENS4_6LayoutINS5_IJNSA_ILi2EEESB_SB_EEENS5_IJSB_NSA_ILi0EEESW_EEEEENS5_IJNS4_10UnderscoreESZ_SZ_EEEEENS4_13SM90_TMA_LOADENS4_14ComposedLayoutINS4_7SwizzleILi2ELi4ELi3EEENS4_18smem_ptr_flag_bitsILi16EEENST_INS5_IJNSA_ILi8EEESG_EEENS5_IJSG_SB_EEEEEEEvNS4_8identityES12_S1C_vS1D_EENS_8epilogue10collective6detail29Sm90TmaWarpSpecializedAdapterINS1G_15DefaultEpilogueISI_SJ_SJ_NS1F_6thread17LinearCombinationISI_Li1EffLNS1K_9ScaleType4KindE0ELNS_15FloatRoundStyleE2ESI_EENS1_15EpilogueDefaultEEEEEvvEEEEvNT_6ParamsE,"",@"SHT_CUDA_INFO"
	.sectionflags	@""
	.align	4


	//----- nvinfo : EIATTR_CUDA_API_VERSION
	.align		4
        /*0000*/ 	.byte	0x04, 0x37
        /*0002*/ 	.short	(.L_21 - .L_20)
.L_20:
        /*0004*/ 	.word	0x00000082


	//----- nvinfo : EIATTR_KPARAM_INFO
	.align		4
.L_21:
        /*0008*/ 	.byte	0x04, 0x17
        /*000a*/ 	.short	(.L_23 - .L_22)
.L_22:
        /*000c*/ 	.word	0x00000000
        /*0010*/ 	.short	0x0000
        /*0012*/ 	.short	0x0070
        /*0014*/ 	.byte	0x00, 0xf0, 0x01, 0x10


	//----- nvinfo : EIATTR_SPARSE_MMA_MASK
	.align		4
.L_23:
        /*0018*/ 	.byte	0x03, 0x50
        /*001a*/ 	.short	0x0000


	//----- nvinfo : EIATTR_MAXREG_COUNT
	.align		4
        /*001c*/ 	.byte	0x03, 0x1b
        /*001e*/ 	.short	0x00a8


	//----- nvinfo : EIATTR_NUM_BARRIERS
	.align		4
        /*0020*/ 	.byte	0x02, 0x4c
        /*0022*/ 	.byte	0x01
	.zero		1


	//----- nvinfo : EIATTR_EXTERNS
	.align		4
        /*0024*/ 	.byte	0x04, 0x0f
        /*0026*/ 	.short	(.L_25 - .L_24)


	//   ....[0]....
	.align		4
.L_24:
        /*0028*/ 	.word	index@(__assertfail)


	//----- nvinfo : EIATTR_MERCURY_ISA_VERSION
	.align		4
.L_25:
        /*002c*/ 	.byte	0x03, 0x5f
        /*002e*/ 	.short	0x0101


	//----- nvinfo : EIATTR_INT_WARP_WIDE_INSTR_OFFSETS
	.align		4
        /*0030*/ 	.byte	0x04, 0x31
        /*0032*/ 	.short	(.L_27 - .L_26)


	//   ....[0]....
.L_26:
        /*0034*/ 	.word	0x00000370


	//   ....[1]....
        /*0038*/ 	.word	0x000003a0


	//   ....[2]....
        /*003c*/ 	.word	0x00000480


	//----- nvinfo : EIATTR_COOP_GROUP_MASK_REGIDS
	.align		4
.L_27:
        /*0040*/ 	.byte	0x04, 0x29
        /*0042*/ 	.short	(.L_29 - .L_28)


	//   ....[0]....
.L_28:
        /*0044*/ 	.word	0xffffffff


	//   ....[1]....
        /*0048*/ 	.word	0xffffffff


	//   ....[2]....
        /*004c*/ 	.word	0xffffffff


	//   ....[3]....
        /*0050*/ 	.word	0xffffffff


	//   ....[4]....
        /*0054*/ 	.word	0xffffffff


	//----- nvinfo : EIATTR_COOP_GROUP_INSTR_OFFSETS
	.align		4
.L_29:
        /*0058*/ 	.byte	0x04, 0x28
        /*005a*/ 	.short	(.L_31 - .L_30)


	//   ....[0]....
.L_30:
        /*005c*/ 	.word	0x00000060


	//   ....[1]....
        /*0060*/ 	.word	0x00000070


	//   ....[2]....
        /*0064*/ 	.word	0x00000130


	//   ....[3]....
        /*0068*/ 	.word	0x00000280


	//   ....[4]....
        /*006c*/ 	.word	0x00000f30


	//----- nvinfo : EIATTR_REG_RECONFIG
	.align		4
.L_31:
        /*0070*/ 	.byte	0x01, 0x54
	.zero		2


	//----- nvinfo : EIATTR_SYSCALL_OFFSETS
	.align		4
        /*0074*/ 	.byte	0x04, 0x46
        /*0076*/ 	.short	(.L_33 - .L_32)


	//   ....[0]....
.L_32:
        /*0078*/ 	.word	0x000010f0


	//----- nvinfo : EIATTR_MBARRIER_INSTR_OFFSETS
	.align		4
.L_33:
        /*007c*/ 	.byte	0x04, 0x39
        /*007e*/ 	.short	(.L_35 - .L_34)


	//   ....[0]....
.L_34:
        /*0080*/ 	.word	0x00000230
        /*0084*/ 	.word	0x000000ff
        /*0088*/ 	.word	0x00000000
        /*008c*/ 	.short	0x0100
        /*008e*/ 	.byte	0x08
	.zero		1


	//   ....[1]....
        /*0090*/ 	.word	0x00000240
        /*0094*/ 	.word	0x000000ff
        /*0098*/ 	.word	0x00000010
        /*009c*/ 	.short	0x0100
        /*009e*/ 	.byte	0x08
	.zero		1


	//   ....[2]....
        /*00a0*/ 	.word	0x00000250
        /*00a4*/ 	.word	0x000000ff
        /*00a8*/ 	.word	0x00000008
        /*00ac*/ 	.short	0x0100
        /*00ae*/ 	.byte	0x08
	.zero		1


	//   ....[3]....
        /*00b0*/ 	.word	0x00000260
        /*00b4*/ 	.word	0x000000ff
        /*00b8*/ 	.word	0x00000018
        /*00bc*/ 	.short	0x0100
        /*00be*/ 	.byte	0x08
	.zero		1


	//   ....[4]....
        /*00c0*/ 	.word	0x000004f0
        /*00c4*/ 	.word	0x000000ff
        /*00c8*/ 	.word	0x00000030
        /*00cc*/ 	.short	0x0100
        /*00ce*/ 	.byte	0x06
	.zero		1


	//   ....[5]....
        /*00d0*/ 	.word	0x00000550
        /*00d4*/ 	.word	0x000000ff
        /*00d8*/ 	.word	0x00000038
        /*00dc*/ 	.short	0x0100
        /*00de*/ 	.byte	0x06
	.zero		1


	//   ....[6]....
        /*00e0*/ 	.word	0x00001170
        /*00e4*/ 	.word	0x00000003
        /*00e8*/ 	.word	0x00000000
        /*00ec*/ 	.short	0x010a
        /*00ee*/ 	.byte	0x3f
	.zero		1


	//   ....[7]....
        /*00f0*/ 	.word	0x000011b0
        /*00f4*/ 	.word	0x00000003
        /*00f8*/ 	.word	0x00000000
        /*00fc*/ 	.short	0x010a
        /*00fe*/ 	.byte	0x3f
	.zero		1


	//   ....[8]....
        /*0100*/ 	.word	0x00001450
        /*0104*/ 	.word	0x000000ff
        /*0108*/ 	.word	0x00000000
        /*010c*/ 	.short	0x010a
        /*010e*/ 	.byte	0x04
	.zero		1


	//   ....[9]....
        /*0110*/ 	.word	0x00001490
        /*0114*/ 	.word	0x000000ff
        /*0118*/ 	.word	0x00000000
        /*011c*/ 	.short	0x010a
        /*011e*/ 	.byte	0x04
	.zero		1


	//   ....[10]....
        /*0120*/ 	.word	0x000015f0
        /*0124*/ 	.word	0x000000ff
        /*0128*/ 	.word	0x00000000
        /*012c*/ 	.short	0x0101
        /*012e*/ 	.byte	0x04
	.zero		1


	//   ....[11]....
        /*0130*/ 	.word	0x000017d0
        /*0134*/ 	.word	0x000000ff
        /*0138*/ 	.word	0x00000000
        /*013c*/ 	.short	0x0101
        /*013e*/ 	.byte	0x04
	.zero		1


	//   ....[12]....
        /*0140*/ 	.word	0x00006b70
        /*0144*/ 	.word	0x0000000c
        /*0148*/ 	.word	0x00000010
        /*014c*/ 	.short	0x010a
        /*014e*/ 	.byte	0x3f
	.zero		1


	//   ....[13]....
        /*0150*/ 	.word	0x00006f10
        /*0154*/ 	.word	0x00000005
        /*0158*/ 	.word	0x00000038
        /*015c*/ 	.short	0x0101
        /*015e*/ 	.byte	0x3f
	.zero		1


	//   ....[14]....
        /*0160*/ 	.word	0x00007610
        /*0164*/ 	.word	0x00000007
        /*0168*/ 	.word	0x00000000
        /*016c*/ 	.short	0x010a
        /*016e*/ 	.byte	0x3f
	.zero		1


	//   ....[15]....
        /*0170*/ 	.word	0x00007690
        /*0174*/ 	.word	0x00000005
        /*0178*/ 	.word	0x00000000
        /*017c*/ 	.short	0x010a
        /*017e*/ 	.byte	0x3f
	.zero		1


	//   ....[16]....
        /*0180*/ 	.word	0x000076f0
        /*0184*/ 	.word	0x00000003
        /*0188*/ 	.word	0x00000000
        /*018c*/ 	.short	0x010a
        /*018e*/ 	.byte	0x3f
	.zero		1


	//   ....[17]....
        /*0190*/ 	.word	0x00007750
        /*0194*/ 	.word	0x00000004
        /*0198*/ 	.word	0x00000000
        /*019c*/ 	.short	0x010a
        /*019e*/ 	.byte	0x3f
	.zero		1


	//   ....[18]....
        /*01a0*/ 	.word	0x00007820
        /*01a4*/ 	.word	0x0000000c
        /*01a8*/ 	.word	0x00000010
        /*01ac*/ 	.short	0x010a
        /*01ae*/ 	.byte	0x3f
	.zero		1


	//   ....[19]....
        /*01b0*/ 	.word	0x000078f0
        /*01b4*/ 	.word	0x00000007
        /*01b8*/ 	.word	0x00000000
        /*01bc*/ 	.short	0x010a
        /*01be*/ 	.byte	0x3f
	.zero		1


	//----- nvinfo : EIATTR_NUM_MBARRIERS
	.align		4
.L_35:
        /*01c0*/ 	.byte	0x03, 0x38
        /*01c2*/ 	.short	0x0006


	//----- nvinfo : EIATTR_EXIT_INSTR_OFFSETS
	.align		4
        /*01c4*/ 	.byte	0x04, 0x1c
        /*01c6*/ 	.short	(.L_37 - .L_36)


	//   ....[0]....
.L_36:
        /*01c8*/ 	.word	0x000005a0


	//   ....[1]....
        /*01cc*/ 	.word	0x00000e60


	//   ....[2]....
        /*01d0*/ 	.word	0x000061e0


	//   ....[3]....
        /*01d4*/ 	.word	0x00006810


	//   ....[4]....
        /*01d8*/ 	.word	0x000076e0


	//----- nvinfo : EIATTR_MAX_THREADS
	.align		4
.L_37:
        /*01dc*/ 	.byte	0x04, 0x05
        /*01de*/ 	.short	(.L_39 - .L_38)
.L_38:
        /*01e0*/ 	.word	0x00000180
        /*01e4*/ 	.word	0x00000001
        /*01e8*/ 	.word	0x00000001


	//----- nvinfo : EIATTR_CRS_STACK_SIZE
	.align		4
.L_39:
        /*01ec*/ 	.byte	0x04, 0x1e
        /*01ee*/ 	.short	(.L_41 - .L_40)
.L_40:
        /*01f0*/ 	.word	0x00000000


	//----- nvinfo : EIATTR_CBANK_PARAM_SIZE
	.align		4
.L_41:
        /*01f4*/ 	.byte	0x03, 0x19
        /*01f6*/ 	.short	0x0470


	//----- nvinfo : EIATTR_PARAM_CBANK
	.align		4
        /*01f8*/ 	.byte	0x04, 0x0a
        /*01fa*/ 	.short	(.L_43 - .L_42)
	.align		4
.L_42:
        /*01fc*/ 	.word	index@(.nv.constant0._ZN7cutlass13device_kernelINS_4gemm6kernel13GemmUniversalIN4cute5tupleIJiiiiEEENS1_10collective13CollectiveMmaINS1_34MainloopSm90TmaGmmaWarpSpecializedILi2ENS5_IJNS4_1CILi1EEESB_SB_EEENS1_35KernelTmaWarpSpecializedCooperativeEEENS5_IJNSA_ILi128EEESF_NSA_ILi32EEEEEENS_10bfloat16_tENS5_IJlSB_lEEESI_SJ_NS4_8TiledMMAINS4_8MMA_AtomIJNS4_4SM904GMMA28MMA_64x128x16_F32BF16BF16_SSILNSN_5MajorE0ELSP_0ELNSN_7ScaleInE1ELSQ_1EEEEEENS4_6LayoutINS5_IJNSA_ILi2EEESB_SB_EEENS5_IJSB_NSA_ILi0EEESW_EEEEENS5_IJNS4_10UnderscoreESZ_SZ_EEEEENS4_13SM90_TMA_LOADENS4_14ComposedLayoutINS4_7SwizzleILi2ELi4ELi3EEENS4_18smem_ptr_flag_bitsILi16EEENST_INS5_IJNSA_ILi8EEESG_EEENS5_IJSG_SB_EEEEEEEvNS4_8identityES12_S1C_vS1D_EENS_8epilogue10collective6detail29Sm90TmaWarpSpecializedAdapterINS1G_15DefaultEpilogueISI_SJ_SJ_NS1F_6thread17LinearCombinationISI_Li1EffLNS1K_9ScaleType4KindE0ELNS_15FloatRoundStyleE2ESI_EENS1_15EpilogueDefaultEEEEEvvEEEEvNT_6ParamsE)
        /*0200*/ 	.short	0x0210
        /*0202*/ 	.short	0x0470


	//----- nvinfo : EIATTR_SW_WAR
	.align		4
.L_43:
        /*0204*/ 	.byte	0x04, 0x36
        /*0206*/ 	.short	(.L_45 - .L_44)
.L_44:
        /*0208*/ 	.word	0x00000008
.L_45:


//--------------------- .nv.callgraph             --------------------------
	.section	.nv.callgraph,"",@"SHT_CUDA_CALLGRAPH"
	.align	4
	.sectionentsize	8
	.align		4
        /*0000*/ 	.word	0x00000000
	.align		4
        /*0004*/ 	.word	0xffffffff
	.align		4
        /*0008*/ 	.word	index@(_ZN7cutlass13device_kernelINS_4gemm6kernel13GemmUniversalIN4cute5tupleIJiiiiEEENS1_10collective13CollectiveMmaINS1_34MainloopSm90TmaGmmaWarpSpecializedILi2ENS5_IJNS4_1CILi1EEESB_SB_EEENS1_35KernelTmaWarpSpecializedCooperativeEEENS5_IJNSA_ILi128EEESF_NSA_ILi32EEEEEENS_10bfloat16_tENS5_IJlSB_lEEESI_SJ_NS4_8TiledMMAINS4_8MMA_AtomIJNS4_4SM904GMMA28MMA_64x128x16_F32BF16BF16_SSILNSN_5MajorE0ELSP_0ELNSN_7ScaleInE1ELSQ_1EEEEEENS4_6LayoutINS5_IJNSA_ILi2EEESB_SB_EEENS5_IJSB_NSA_ILi0EEESW_EEEEENS5_IJNS4_10UnderscoreESZ_SZ_EEEEENS4_13SM90_TMA_LOADENS4_14ComposedLayoutINS4_7SwizzleILi2ELi4ELi3EEENS4_18smem_ptr_flag_bitsILi16EEENST_INS5_IJNSA_ILi8EEESG_EEENS5_IJSG_SB_EEEEEEEvNS4_8identityES12_S1C_vS1D_EENS_8epilogue10collective6detail29Sm90TmaWarpSpecializedAdapterINS1G_15DefaultEpilogueISI_SJ_SJ_NS1F_6thread17LinearCombinationISI_Li1EffLNS1K_9ScaleType4KindE0ELNS_15FloatRoundStyleE2ESI_EENS1_15EpilogueDefaultEEEEEvvEEEEvNT_6ParamsE)
	.align		4
        /*000c*/ 	.word	index@(__assertfail)
	.align		4
        /*0010*/ 	.word	0x00000000
	.align		4
        /*0014*/ 	.word	0xfffffffe
	.align		4
        /*0018*/ 	.word	0x00000000
	.align		4
        /*001c*/ 	.word	0xfffffffd
	.align		4
        /*0020*/ 	.word	0x00000000
	.align		4
        /*0024*/ 	.word	0xfffffffc


//--------------------- .nv.constant4             --------------------------
	.section	.nv.constant4,"a",@progbits
	.align	8
	.align		8
.nv.constant4:
        /*0000*/ 	.dword	__assertfail
	.align		8
        /*0008*/ 	.dword	__unnamed_1
	.align		8
        /*0010*/ 	.dword	_ZN40_INTERNAL_2641067a_4_k_cu_35fe517c_209284cuda3std3__45__cpo5beginE
	.align		8
        /*0018*/ 	.dword	_ZN40_INTERNAL_2641067a_4_k_cu_35fe517c_209284cuda3std3__45__cpo3endE
	.align		8
        /*0020*/ 	.dword	_ZN40_INTERNAL_2641067a_4_k_cu_35fe517c_209284cuda3std3__45__cpo6cbeginE
	.align		8
        /*0028*/ 	.dword	_ZN40_INTERNAL_2641067a_4_k_cu_35fe517c_209284cuda3std3__45__cpo4cendE
	.align		8
        /*0030*/ 	.dword	_ZN40_INTERNAL_2641067a_4_k_cu_35fe517c_209284cuda3std3__442_GLOBAL__N__2641067a_4_k_cu_35fe517c_209286ignoreE
	.align		8
        /*0038*/ 	.dword	_ZN40_INTERNAL_2641067a_4_k_cu_35fe517c_209284cuda3std3__419piecewise_constructE
	.align		8
        /*0040*/ 	.dword	_ZN40_INTERNAL_2641067a_4_k_cu_35fe517c_209284cuda3std3__48in_placeE
	.align		8
        /*0048*/ 	.dword	_ZN40_INTERNAL_2641067a_4_k_cu_35fe517c_209284cuda3std6ranges3__45__cpo4swapE
	.align		8
        /*0050*/ 	.dword	_ZN40_INTERNAL_2641067a_4_k_cu_35fe517c_209284cuda3std6ranges3__45__cpo9iter_moveE
	.align		8
        /*0058*/ 	.dword	_ZN40_INTERNAL_2641067a_4_k_cu_35fe517c_209284cute7productE
	.align		8
        /*0060*/ 	.dword	_ZN40_INTERNAL_2641067a_4_k_cu_35fe517c_209284cute1_E
	.align		8
        /*0068*/ 	.dword	$str$22
	.align		8
        /*0070*/ 	.dword	$str$23


//--------------------- .text._ZN7cutlass13device_kernelINS_4gemm6kernel13GemmUniversalIN4cute5tupleIJiiiiEEENS1_10collective13CollectiveMmaINS1_34MainloopSm90TmaGmmaWarpSpecializedILi2ENS5_IJNS4_1CILi1EEESB_SB_EEENS1_35KernelTmaWarpSpecializedCooperativeEEENS5_IJNSA_ILi128EEESF_NSA_ILi32EEEEEENS_10bfloat16_tENS5_IJlSB_lEEESI_SJ_NS4_8TiledMMAINS4_8MMA_AtomIJNS4_4SM904GMMA28MMA_64x128x16_F32BF16BF16_SSILNSN_5MajorE0ELSP_0ELNSN_7ScaleInE1ELSQ_1EEEEEENS4_6LayoutINS5_IJNSA_ILi2EEESB_SB_EEENS5_IJSB_NSA_ILi0EEESW_EEEEENS5_IJNS4_10UnderscoreESZ_SZ_EEEEENS4_13SM90_TMA_LOADENS4_14ComposedLayoutINS4_7SwizzleILi2ELi4ELi3EEENS4_18smem_ptr_flag_bitsILi16EEENST_INS5_IJNSA_ILi8EEESG_EEENS5_IJSG_SB_EEEEEEEvNS4_8identityES12_S1C_vS1D_EENS_8epilogue10collective6detail29Sm90TmaWarpSpecializedAdapterINS1G_15DefaultEpilogueISI_SJ_SJ_NS1F_6thread17LinearCombinationISI_Li1EffLNS1K_9ScaleType4KindE0ELNS_15FloatRoundStyleE2ESI_EENS1_15EpilogueDefaultEEEEEvvEEEEvNT_6ParamsE --------------------------
	.section	.text._ZN7cutlass13device_kernelINS_4gemm6kernel13GemmUniversalIN4cute5tupleIJiiiiEEENS1_10collective13CollectiveMmaINS1_34MainloopSm90TmaGmmaWarpSpecializedILi2ENS5_IJNS4_1CILi1EEESB_SB_EEENS1_35KernelTmaWarpSpecializedCooperativeEEENS5_IJNSA_ILi128EEESF_NSA_ILi32EEEEEENS_10bfloat16_tENS5_IJlSB_lEEESI_SJ_NS4_8TiledMMAINS4_8MMA_AtomIJNS4_4SM904GMMA28MMA_64x128x16_F32BF16BF16_SSILNSN_5MajorE0ELSP_0ELNSN_7ScaleInE1ELSQ_1EEEEEENS4_6LayoutINS5_IJNSA_ILi2EEESB_SB_EEENS5_IJSB_NSA_ILi0EEESW_EEEEENS5_IJNS4_10UnderscoreESZ_SZ_EEEEENS4_13SM90_TMA_LOADENS4_14ComposedLayoutINS4_7SwizzleILi2ELi4ELi3EEENS4_18smem_ptr_flag_bitsILi16EEENST_INS5_IJNSA_ILi8EEESG_EEENS5_IJSG_SB_EEEEEEEvNS4_8identityES12_S1C_vS1D_EENS_8epilogue10collective6detail29Sm90TmaWarpSpecializedAdapterINS1G_15DefaultEpilogueISI_SJ_SJ_NS1F_6thread17LinearCombinationISI_Li1EffLNS1K_9ScaleType4KindE0ELNS_15FloatRoundStyleE2ESI_EENS1_15EpilogueDefaultEEEEEvvEEEEvNT_6ParamsE,"ax",@progbits
	.align	128
.text._ZN7cutlass13device_kernelINS_4gemm6kernel13GemmUniversalIN4cute5tupleIJiiiiEEENS1_10collective13CollectiveMmaINS1_34MainloopSm90TmaGmmaWarpSpecializedILi2ENS5_IJNS4_1CILi1EEESB_SB_EEENS1_35KernelTmaWarpSpecializedCooperativeEEENS5_IJNSA_ILi128EEESF_NSA_ILi32EEEEEENS_10bfloat16_tENS5_IJlSB_lEEESI_SJ_NS4_8TiledMMAINS4_8MMA_AtomIJNS4_4SM904GMMA28MMA_64x128x16_F32BF16BF16_SSILNSN_5MajorE0ELSP_0ELNSN_7ScaleInE1ELSQ_1EEEEEENS4_6LayoutINS5_IJNSA_ILi2EEESB_SB_EEENS5_IJSB_NSA_ILi0EEESW_EEEEENS5_IJNS4_10UnderscoreESZ_SZ_EEEEENS4_13SM90_TMA_LOADENS4_14ComposedLayoutINS4_7SwizzleILi2ELi4ELi3EEENS4_18smem_ptr_flag_bitsILi16EEENST_INS5_IJNSA_ILi8EEESG_EEENS5_IJSG_SB_EEEEEEEvNS4_8identityES12_S1C_vS1D_EENS_8epilogue10collective6detail29Sm90TmaWarpSpecializedAdapterINS1G_15DefaultEpilogueISI_SJ_SJ_NS1F_6thread17LinearCombinationISI_Li1EffLNS1K_9ScaleType4KindE0ELNS_15FloatRoundStyleE2ESI_EENS1_15EpilogueDefaultEEEEEvvEEEEvNT_6ParamsE:
        .type           _ZN7cutlass13device_kernelINS_4gemm6kernel13GemmUniversalIN4cute5tupleIJiiiiEEENS1_10collective13CollectiveMmaINS1_34MainloopSm90TmaGmmaWarpSpecializedILi2ENS5_IJNS4_1CILi1EEESB_SB_EEENS1_35KernelTmaWarpSpecializedCooperativeEEENS5_IJNSA_ILi128EEESF_NSA_ILi32EEEEEENS_10bfloat16_tENS5_IJlSB_lEEESI_SJ_NS4_8TiledMMAINS4_8MMA_AtomIJNS4_4SM904GMMA28MMA_64x128x16_F32BF16BF16_SSILNSN_5MajorE0ELSP_0ELNSN_7ScaleInE1ELSQ_1EEEEEENS4_6LayoutINS5_IJNSA_ILi2EEESB_SB_EEENS5_IJSB_NSA_ILi0EEESW_EEEEENS5_IJNS4_10UnderscoreESZ_SZ_EEEEENS4_13SM90_TMA_LOADENS4_14ComposedLayoutINS4_7SwizzleILi2ELi4ELi3EEENS4_18smem_ptr_flag_bitsILi16EEENST_INS5_IJNSA_ILi8EEESG_EEENS5_IJSG_SB_EEEEEEEvNS4_8identityES12_S1C_vS1D_EENS_8epilogue10collective6detail29Sm90TmaWarpSpecializedAdapterINS1G_15DefaultEpilogueISI_SJ_SJ_NS1F_6thread17LinearCombinationISI_Li1EffLNS1K_9ScaleType4KindE0ELNS_15FloatRoundStyleE2ESI_EENS1_15EpilogueDefaultEEEEEvvEEEEvNT_6ParamsE,@function
        .size           _ZN7cutlass13device_kernelINS_4gemm6kernel13GemmUniversalIN4cute5tupleIJiiiiEEENS1_10collective13CollectiveMmaINS1_34MainloopSm90TmaGmmaWarpSpecializedILi2ENS5_IJNS4_1CILi1EEESB_SB_EEENS1_35KernelTmaWarpSpecializedCooperativeEEENS5_IJNSA_ILi128EEESF_NSA_ILi32EEEEEENS_10bfloat16_tENS5_IJlSB_lEEESI_SJ_NS4_8TiledMMAINS4_8MMA_AtomIJNS4_4SM904GMMA28MMA_64x128x16_F32BF16BF16_SSILNSN_5MajorE0ELSP_0ELNSN_7ScaleInE1ELSQ_1EEEEEENS4_6LayoutINS5_IJNSA_ILi2EEESB_SB_EEENS5_IJSB_NSA_ILi0EEESW_EEEEENS5_IJNS4_10UnderscoreESZ_SZ_EEEEENS4_13SM90_TMA_LOADENS4_14ComposedLayoutINS4_7SwizzleILi2ELi4ELi3EEENS4_18smem_ptr_flag_bitsILi16EEENST_INS5_IJNSA_ILi8EEESG_EEENS5_IJSG_SB_EEEEEEEvNS4_8identityES12_S1C_vS1D_EENS_8epilogue10collective6detail29Sm90TmaWarpSpecializedAdapterINS1G_15DefaultEpilogueISI_SJ_SJ_NS1F_6thread17LinearCombinationISI_Li1EffLNS1K_9ScaleType4KindE0ELNS_15FloatRoundStyleE2ESI_EENS1_15EpilogueDefaultEEEEEvvEEEEvNT_6ParamsE,(.L_x_190 - _ZN7cutlass13device_kernelINS_4gemm6kernel13GemmUniversalIN4cute5tupleIJiiiiEEENS1_10collective13CollectiveMmaINS1_34MainloopSm90TmaGmmaWarpSpecializedILi2ENS5_IJNS4_1CILi1EEESB_SB_EEENS1_35KernelTmaWarpSpecializedCooperativeEEENS5_IJNSA_ILi128EEESF_NSA_ILi32EEEEEENS_10bfloat16_tENS5_IJlSB_lEEESI_SJ_NS4_8TiledMMAINS4_8MMA_AtomIJNS4_4SM904GMMA28MMA_64x128x16_F32BF16BF16_SSILNSN_5MajorE0ELSP_0ELNSN_7ScaleInE1ELSQ_1EEEEEENS4_6LayoutINS5_IJNSA_ILi2EEESB_SB_EEENS5_IJSB_NSA_ILi0EEESW_EEEEENS5_IJNS4_10UnderscoreESZ_SZ_EEEEENS4_13SM90_TMA_LOADENS4_14ComposedLayoutINS4_7SwizzleILi2ELi4ELi3EEENS4_18smem_ptr_flag_bitsILi16EEENST_INS5_IJNSA_ILi8EEESG_EEENS5_IJSG_SB_EEEEEEEvNS4_8identityES12_S1C_vS1D_EENS_8epilogue10collective6detail29Sm90TmaWarpSpecializedAdapterINS1G_15DefaultEpilogueISI_SJ_SJ_NS1F_6thread17LinearCombinationISI_Li1EffLNS1K_9ScaleType4KindE0ELNS_15FloatRoundStyleE2ESI_EENS1_15EpilogueDefaultEEEEEvvEEEEvNT_6ParamsE)
        .other          _ZN7cutlass13device_kernelINS_4gemm6kernel13GemmUniversalIN4cute5tupleIJiiiiEEENS1_10collective13CollectiveMmaINS1_34MainloopSm90TmaGmmaWarpSpecializedILi2ENS5_IJNS4_1CILi1EEESB_SB_EEENS1_35KernelTmaWarpSpecializedCooperativeEEENS5_IJNSA_ILi128EEESF_NSA_ILi32EEEEEENS_10bfloat16_tENS5_IJlSB_lEEESI_SJ_NS4_8TiledMMAINS4_8MMA_AtomIJNS4_4SM904GMMA28MMA_64x128x16_F32BF16BF16_SSILNSN_5MajorE0ELSP_0ELNSN_7ScaleInE1ELSQ_1EEEEEENS4_6LayoutINS5_IJNSA_ILi2EEESB_SB_EEENS5_IJSB_NSA_ILi0EEESW_EEEEENS5_IJNS4_10UnderscoreESZ_SZ_EEEEENS4_13SM90_TMA_LOADENS4_14ComposedLayoutINS4_7SwizzleILi2ELi4ELi3EEENS4_18smem_ptr_flag_bitsILi16EEENST_INS5_IJNSA_ILi8EEESG_EEENS5_IJSG_SB_EEEEEEEvNS4_8identityES12_S1C_vS1D_EENS_8epilogue10collective6detail29Sm90TmaWarpSpecializedAdapterINS1G_15DefaultEpilogueISI_SJ_SJ_NS1F_6thread17LinearCombinationISI_Li1EffLNS1K_9ScaleType4KindE0ELNS_15FloatRoundStyleE2ESI_EENS1_15EpilogueDefaultEEEEEvvEEEEvNT_6ParamsE,@"STO_CUDA_ENTRY STV_DEFAULT"
_ZN7cutlass13device_kernelINS_4gemm6kernel13GemmUniversalIN4cute5tupleIJiiiiEEENS1_10collective13CollectiveMmaINS1_34MainloopSm90TmaGmmaWarpSpecializedILi2ENS5_IJNS4_1CILi1EEESB_SB_EEENS1_35KernelTmaWarpSpecializedCooperativeEEENS5_IJNSA_ILi128EEESF_NSA_ILi32EEEEEENS_10bfloat16_tENS5_IJlSB_lEEESI_SJ_NS4_8TiledMMAINS4_8MMA_AtomIJNS4_4SM904GMMA28MMA_64x128x16_F32BF16BF16_SSILNSN_5MajorE0ELSP_0ELNSN_7ScaleInE1ELSQ_1EEEEEENS4_6LayoutINS5_IJNSA_ILi2EEESB_SB_EEENS5_IJSB_NSA_ILi0EEESW_EEEEENS5_IJNS4_10UnderscoreESZ_SZ_EEEEENS4_13SM90_TMA_LOADENS4_14ComposedLayoutINS4_7SwizzleILi2ELi4ELi3EEENS4_18smem_ptr_flag_bitsILi16EEENST_INS5_IJNSA_ILi8EEESG_EEENS5_IJSG_SB_EEEEEEEvNS4_8identityES12_S1C_vS1D_EENS_8epilogue10collective6detail29Sm90TmaWarpSpecializedAdapterINS1G_15DefaultEpilogueISI_SJ_SJ_NS1F_6thread17LinearCombinationISI_Li1EffLNS1K_9ScaleType4KindE0ELNS_15FloatRoundStyleE2ESI_EENS1_15EpilogueDefaultEEEEEvvEEEEvNT_6ParamsE:
[----:B------:R-:W0:Y:S01]  /*0000*/  LDC R1, c[0x0][0x28] ;  /* 0x00000a00ff017b82 */ /* 0x000e220000000800 */
[----:B------:R-:W1:Y:S01]  /*0010*/  S2R R18, SR_TID.X ;  /* 0x0000000000127919 */ /* 0x000e620000002100 */
[----:B------:R-:W-:Y:S01]  /*0020*/  ELECT P0, URZ, PT ;  /* 0x00000000003f782f */ /* 0x000fe20003800000 */
[----:B------:R-:W-:Y:S01]  /*0030*/  BSSY B0, `(.L_x_0) ;  /* 0x000000f000007945 */ /* 0x000fe20003800000 */
[--C-:B-1----:R-:W-:Y:S02]  /*0040*/  SHF.R.U32.HI R0, RZ, 0x5, R18.reuse ;  /* 0x00000005ff007819 */ /* 0x102fe40000011612 */
[----:B------:R-:W-:-:S03]  /*0050*/  SHF.R.U32.HI R22, RZ, 0x7, R18 ;  /* 0x00000007ff167819 */ /* 0x000fc60000011612 */
[----:B------:R-:W1:Y:S04]  /*0060*/  SHFL.IDX PT, R5, R0, RZ, 0x1f ;  /* 0x00001fff00057589 */ /* 0x000e6800000e0000 */
[----:B------:R2:W3:Y:S01]  /*0070*/  SHFL.IDX PT, R8, R22, RZ, 0x1f ;  /* 0x00001fff16087589 */ /* 0x0004e200000e0000 */
[----:B-1----:R-:W-:-:S13]  /*0080*/  ISETP.NE.OR P0, PT, R5, RZ, !P0 ;  /* 0x000000ff0500720c */ /* 0x002fda0004705670 */
[----:B0-23--:R-:W-:Y:S05]  /*0090*/  @P0 BRA `(.L_x_1) ;  /* 0x0000000000200947 */ /* 0x00dfea0003800000 */
[----:B------:R-:W-:Y:S02]  /*00a0*/  ULDC.64 UR4, c[0x0][0x198] ;  /* 0x0000660000047ab9 */ /* 0x000fe40000000a00 */
[----:B------:R-:W-:Y:S02]  /*00b0*/  UIADD3 UR6, UP0, UR4, 0xf0, URZ ;  /* 0x000000f004067890 */ /* 0x000fe4000ff1e03f */
[----:B------:R-:W-:Y:S02]  /*00c0*/  UIADD3 UR4, UP1, UR4, 0x1f0, URZ ;  /* 0x000001f004047890 */ /* 0x000fe4000ff3e03f */
[----:B------:R-:W-:Y:S02]  /*00d0*/  UIADD3.X UR7, URZ, UR5, URZ, UP0, !UPT ;  /* 0x000000053f077290 */ /* 0x000fe400087fe43f */
[----:B------:R-:W-:-:S07]  /*00e0*/  UIADD3.X UR5, URZ, UR5, URZ, UP1, !UPT ;  /* 0x000000053f057290 */ /* 0x000fce0008ffe43f */
[----:B------:R0:W-:Y:S02]  /*00f0*/  UTMACCTL.PF [UR6] ;  /* 0x00000000060079b9 */ /* 0x0001e40008040000 */
[----:B------:R0:W-:Y:S02]  /*0100*/  UTMACCTL.PF [UR4] ;  /* 0x00000000040079b9 */ /* 0x0001e40008040000 */
[----:B0-----:R-:W-:Y:S01]  /*0110*/  NOP ;  /* 0x0000000000007918 */ /* 0x001fe20000000000 */
.L_x_1:
[----:B------:R-:W-:Y:S05]  /*0120*/  BSYNC B0 ;  /* 0x0000000000007941 */ /* 0x000fea0003800000 */
.L_x_0:
[----:B------:R-:W0:Y:S02]  /*0130*/  SHFL.IDX PT, R2, R0, RZ, 0x1f ;  /* 0x00001fff00027589 */ /* 0x000e2400000e0000 */
[----:B0-----:R-:W-:-:S13]  /*0140*/  ISETP.NE.AND P0, PT, R2, RZ, PT ;  /* 0x000000ff0200720c */ /* 0x001fda0003f05270 */
[----:B------:R-:W-:Y:S05]  /*0150*/  @P0 BRA `(.L_x_2) ;  /* 0x0000000000480947 */ /* 0x000fea0003800000 */
[----:B------:R-:W0:Y:S01]  /*0160*/  S2UR UR8, SR_CgaCtaId ;  /* 0x00000000000879c3 */ /* 0x000e220000008800 */
[----:B------:R-:W-:Y:S01]  /*0170*/  UMOV UR4, 0x400 ;  /* 0x0000040000047882 */ /* 0x000fe20000000000 */
[----:B------:R-:W-:Y:S01]  /*0180*/  UMOV UR5, 0x1 ;  /* 0x0000000100057882 */ /* 0x000fe20000000000 */
[----:B------:R-:W-:Y:S01]  /*0190*/  UMOV UR6, 0x100 ;  /* 0x0000010000067882 */ /* 0x000fe20000000000 */
[----:B------:R-:W-:Y:S01]  /*01a0*/  ELECT P0, URZ, PT ;  /* 0x00000000003f782f */ /* 0x000fe20003800000 */
[----:B------:R-:W-:-:S04]  /*01b0*/  UIADD3 UR6, -UR6, 0x100000, URZ ;  /* 0x0010000006067890 */ /* 0x000fc8000fffe13f */
[----:B------:R-:W-:Y:S02]  /*01c0*/  USHF.L.U32 UR7, UR6, 0xb, URZ ;  /* 0x0000000b06077899 */ /* 0x000fe4000800063f */
[----:B------:R-:W-:Y:S02]  /*01d0*/  USHF.L.U32 UR6, UR6, 0x1, URZ ;  /* 0x0000000106067899 */ /* 0x000fe4000800063f */
[----:B0-----:R-:W-:Y:S02]  /*01e0*/  ULEA UR8, UR8, UR4, 0x18 ;  /* 0x0000000408087291 */ /* 0x001fe4000f8ec03f */
[----:B------:R-:W-:-:S04]  /*01f0*/  UIADD3 UR4, -UR5, 0x100000, URZ ;  /* 0x0010000005047890 */ /* 0x000fc8000fffe13f */
[----:B------:R-:W-:Y:S02]  /*0200*/  USHF.L.U32 UR5, UR4, 0xb, URZ ;  /* 0x0000000b04057899 */ /* 0x000fe4000800063f */
[----:B------:R-:W-:Y:S01]  /*0210*/  USHF.L.U32 UR4, UR4, 0x1, URZ ;  /* 0x0000000104047899 */ /* 0x000fe2000800063f */
[----:B------:R-:W0:Y:S11]  /*0220*/  FENCE.VIEW.ASYNC.S ;  /* 0x00000000000073c6 */ /* 0x000e360000000000 */
[----:B0-----:R0:W1:Y:S01]  /*0230*/  SYNCS.EXCH.64 URZ, [UR8], UR4 ;  /* 0x00000004083f75b2 */ /* 0x0010620008000100 */
[----:B------:R0:W2:Y:S01]  /*0240*/  SYNCS.EXCH.64 URZ, [UR8+0x10], UR6 ;  /* 0x00001006083f75b2 */ /* 0x0000a20008000100 */
[----:B------:R0:W3:Y:S01]  /*0250*/  SYNCS.EXCH.64 URZ, [UR8+0x8], UR4 ;  /* 0x00000804083f75b2 */ /* 0x0000e20008000100 */
[----:B------:R0:W4:Y:S01]  /*0260*/  SYNCS.EXCH.64 URZ, [UR8+0x18], UR6 ;  /* 0x00001806083f75b2 */ /* 0x0001220008000100 */
[----:B------:R-:W-:Y:S01]  /*0270*/  NOP ;  /* 0x0000000000007918 */ /* 0x000fe20000000000 */
.L_x_2:
[----:B------:R-:W5:Y:S01]  /*0280*/  SHFL.IDX PT, R0, R0, RZ, 0x1f ;  /* 0x00001fff00007589 */ /* 0x000f6200000e0000 */
[----:B------:R-:W-:Y:S01]  /*0290*/  ELECT P0, URZ, PT ;  /* 0x00000000003f782f */ /* 0x000fe20003800000 */
[----:B------:R-:W1:Y:S01]  /*02a0*/  LDC R2, c[0x0][0x65c] ;  /* 0x00019700ff027b82 */ /* 0x000e620000000800 */
[----:B------:R-:W-:Y:S01]  /*02b0*/  SHF.R.S32.HI R6, RZ, 0x1f, R5 ;  /* 0x0000001fff067819 */ /* 0x000fe20000011405 */
[----:B------:R-:W2:Y:S01]  /*02c0*/  S2R R3, SR_CTAID.Y ;  /* 0x0000000000037919 */ /* 0x000ea20000002600 */
[----:B0-----:R-:W-:Y:S01]  /*02d0*/  UMOV UR4, 0x20 ;  /* 0x0000002000047882 */ /* 0x001fe20000000000 */
[----:B------:R-:W-:Y:S01]  /*02e0*/  ISETP.NE.AND P2, PT, R8, RZ, PT ;  /* 0x000000ff0800720c */ /* 0x000fe20003f45270 */
[----:B------:R-:W-:Y:S01]  /*02f0*/  NOP ;  /* 0x0000000000007918 */ /* 0x000fe20000000000 */
[----:B------:R-:W0:Y:S01]  /*0300*/  S2R R4, SR_CTAID.X ;  /* 0x0000000000047919 */ /* 0x000e220000002500 */
[----:B------:R-:W-:Y:S01]  /*0310*/  LEA.HI R6, R6, R5, RZ, 0x2 ;  /* 0x0000000506067211 */ /* 0x000fe200078f10ff */
[----:B------:R-:W-:Y:S01]  /*0320*/  NOP ;  /* 0x0000000000007918 */ /* 0x000fe20000000000 */
[----:B-----5:R-:W-:-:S02]  /*0330*/  ISETP.NE.OR P0, PT, R0, RZ, !P0 ;  /* 0x000000ff0000720c */ /* 0x020fc40004705670 */
[----:B-1----:R-:W-:-:S04]  /*0340*/  ISETP.NE.AND P3, PT, R2, 0x1, PT ;  /* 0x000000010200780c */ /* 0x002fc80003f65270 */
[----:B------:R-:W-:Y:S02]  /*0350*/  P2R R0, PR, RZ, 0x8 ;  /* 0x00000008ff007803 */ /* 0x000fe40000000000 */
[----:B------:R-:W-:-:S05]  /*0360*/  LOP3.LUT R0, R6, 0xfffffffc, RZ, 0xc0, !PT ;  /* 0xfffffffc06007812 */ /* 0x000fca00078ec0ff */
[----:B------:R-:W-:Y:S01]  /*0370*/  VOTEU.ALL UP0, P0 ;  /* 0x00000000003f7886 */ /* 0x000fe20000000000 */
[----:B------:R-:W-:Y:S01]  /*0380*/  IMAD.IADD R0, R5, 0x1, -R0 ;  /* 0x0000000105007824 */ /* 0x000fe200078e0a00 */
[----:B------:R-:W0:Y:S01]  /*0390*/  @P3 LDC R17, c[0x0][0x10] ;  /* 0x00000400ff113b82 */ /* 0x000e220000000800 */
[----:B------:R-:W-:Y:S01]  /*03a0*/  VOTEU.ALL UP1, P0 ;  /* 0x00000000003f7886 */ /* 0x000fe20000020000 */
[----:B--2---:R-:W-:Y:S01]  /*03b0*/  @P3 IMAD.MOV.U32 R6, RZ, RZ, R3 ;  /* 0x000000ffff063224 */ /* 0x004fe200078e0003 */
[----:B------:R-:W-:Y:S01]  /*03c0*/  @!UP0 UMOV UR6, 0x400 ;  /* 0x0000040000068882 */ /* 0x000fe20000000000 */
[----:B------:R-:W-:-:S04]  /*03d0*/  @!UP0 UIADD3 UR4, -UR4, 0x100000, URZ ;  /* 0x0010000004048890 */ /* 0x000fc8000fffe13f */
[----:B------:R-:W-:Y:S02]  /*03e0*/  @!UP0 USHF.L.U32 UR5, UR4, 0xb, URZ ;  /* 0x0000000b04058899 */ /* 0x000fe4000800063f */
[----:B------:R-:W-:Y:S01]  /*03f0*/  @!UP0 USHF.L.U32 UR4, UR4, 0x1, URZ ;  /* 0x0000000104048899 */ /* 0x000fe2000800063f */
[----:B------:R-:W-:Y:S02]  /*0400*/  @P3 IMAD.MOV.U32 R7, RZ, RZ, RZ ;  /* 0x000000ffff073224 */ /* 0x000fe400078e00ff */
[----:B------:R-:W-:Y:S01]  /*0410*/  IMAD.MOV.U32 R5, RZ, RZ, RZ ;  /* 0x000000ffff057224 */ /* 0x000fe200078e00ff */
[----:B------:R-:W1:Y:S01]  /*0420*/  @!UP0 S2UR UR7, SR_CgaCtaId ;  /* 0x00000000000789c3 */ /* 0x000e620000008800 */
[----:B------:R-:W-:-:S07]  /*0430*/  @P3 IMAD.MOV.U32 R11, RZ, RZ, RZ ;  /* 0x000000ffff0b3224 */ /* 0x000fce00078e00ff */
[----:B------:R-:W2:Y:S01]  /*0440*/  @!P3 LDC R9, c[0x0][0xc] ;  /* 0x00000300ff09bb82 */ /* 0x000ea20000000800 */
[----:B0-----:R-:W-:-:S04]  /*0450*/  @P3 IMAD.WIDE.U32 R16, R4, R17, R6 ;  /* 0x0000001104103225 */ /* 0x001fc800078e0006 */
[----:B------:R-:W-:Y:S01]  /*0460*/  @P3 IMAD.IADD R17, R17, 0x1, R11 ;  /* 0x0000000111113824 */ /* 0x000fe200078e020b */
[----:B-1----:R-:W-:Y:S01]  /*0470*/  @!UP0 ULEA UR6, UR7, UR6, 0x18 ;  /* 0x0000000607068291 */ /* 0x002fe2000f8ec03f */
[----:B------:R-:W-:Y:S01]  /*0480*/  VOTEU.ALL UP0, P0 ;  /* 0x00000000003f7886 */ /* 0x000fe20000000000 */
[----:B------:R-:W-:-:S04]  /*0490*/  ISETP.NE.AND P0, PT, R0, 0x3, PT ;  /* 0x000000030000780c */ /* 0x000fc80003f05270 */
[----:B------:R-:W-:Y:S01]  /*04a0*/  ISETP.EQ.OR P0, PT, R0, RZ, !P0 ;  /* 0x000000ff0000720c */ /* 0x000fe20004702670 */
[----:B--2---:R-:W-:-:S03]  /*04b0*/  @!P3 IMAD.WIDE.U32 R6, R9, R3, R4 ;  /* 0x000000030906b225 */ /* 0x004fc600078e0004 */
[C---:B------:R-:W-:Y:S01]  /*04c0*/  ISETP.EQ.AND P0, PT, R8.reuse, RZ, P0 ;  /* 0x000000ff0800720c */ /* 0x040fe20000702270 */
[----:B------:R-:W-:Y:S01]  /*04d0*/  VIADD R8, R8, 0xffffffff ;  /* 0xffffffff08087836 */ /* 0x000fe20000000000 */
[----:B------:R-:W0:Y:S02]  /*04e0*/  FENCE.VIEW.ASYNC.S ;  /* 0x00000000000073c6 */ /* 0x000e240000000000 */
[----:B0-----:R0:W3:Y:S01]  /*04f0*/  @!UP0 SYNCS.EXCH.64 URZ, [UR6+0x30], UR4 ;  /* 0x00003004063f85b2 */ /* 0x0010e20008000100 */
[----:B------:R-:W-:Y:S01]  /*0500*/  @!P3 IMAD.MOV.U32 R16, RZ, RZ, R6 ;  /* 0x000000ffff10b224 */ /* 0x000fe200078e0006 */
[----:B------:R-:W-:Y:S01]  /*0510*/  SEL R19, RZ, 0x1, !P0 ;  /* 0x00000001ff137807 */ /* 0x000fe20004000000 */
[----:B------:R-:W-:Y:S01]  /*0520*/  @!P3 IMAD.MOV.U32 R17, RZ, RZ, R7 ;  /* 0x000000ffff11b224 */ /* 0x000fe200078e0007 */
[----:B------:R-:W-:-:S04]  /*0530*/  ISETP.GE.U32.AND P1, PT, R8, 0x2, PT ;  /* 0x000000020800780c */ /* 0x000fc80003f26070 */
[----:B------:R-:W-:Y:S01]  /*0540*/  SEL R19, R19, 0x2, P1 ;  /* 0x0000000213137807 */ /* 0x000fe20000800000 */
[----:B------:R0:W3:Y:S01]  /*0550*/  @!UP1 SYNCS.EXCH.64 URZ, [UR6+0x38], UR4 ;  /* 0x00003804063f95b2 */ /* 0x0000e20008000100 */
[----:B------:R-:W-:Y:S01]  /*0560*/  NOP ;  /* 0x0000000000007918 */ /* 0x000fe20000000000 */
[----:B---34-:R-:W-:Y:S06]  /*0570*/  BAR.SYNC.DEFER_BLOCKING 0x0 ;  /* 0x0000000000007b1d */ /* 0x018fec0000010000 */
[----:B------:R-:W-:Y:S05]  /*0580*/  @!P2 BRA `(.L_x_3) ;  /* 0x0000005c0018a947 */ /* 0x000fea0003800000 */
[----:B------:R-:W-:-:S13]  /*0590*/  ISETP.GT.U32.AND P0, PT, R8, 0x1, PT ;  /* 0x000000010800780c */ /* 0x000fda0003f04070 */
[----:B0-----:R-:W-:Y:S05]  /*05a0*/  @P0 EXIT ;  /* 0x000000000000094d */ /* 0x001fea0003800000 */
[----:B------:R-:W-:Y:S01]  /*05b0*/  ULDC.64 UR4, c[0x0][0x650] ;  /* 0x0001940000047ab9 */ /* 0x000fe20000000a00 */
[----:B------:R-:W-:Y:S01]  /*05c0*/  PRMT R0, RZ, 0x7610, R0 ;  /* 0x00007610ff007816 */ /* 0x000fe20000000000 */
[----:B------:R-:W-:Y:S01]  /*05d0*/  IMAD.MOV.U32 R91, RZ, RZ, -0x1 ;  /* 0xffffffffff5b7424 */ /* 0x000fe200078e00ff */
[----:B------:R-:W-:Y:S01]  /*05e0*/  ISETP.GE.U32.AND P0, PT, R16, UR4, PT ;  /* 0x0000000410007c0c */ /* 0x000fe2000bf06070 */
[----:B------:R-:W-:Y:S02]  /*05f0*/  IMAD.MOV.U32 R92, RZ, RZ, -0x1 ;  /* 0xffffffffff5c7424 */ /* 0x000fe400078e00ff */
[----:B------:R-:W-:Y:S01]  /*0600*/  IMAD.MOV.U32 R89, RZ, RZ, -0x1 ;  /* 0xffffffffff597424 */ /* 0x000fe200078e00ff */
[----:B------:R-:W-:-:S13]  /*0610*/  ISETP.GE.U32.AND.EX P0, PT, R17, UR5, PT, P0 ;  /* 0x0000000511007c0c */ /* 0x000fda000bf06100 */
[----:B------:R-:W-:Y:S05]  /*0620*/  @P0 BRA `(.L_x_4) ;  /* 0x0000000400540947 */ /* 0x000fea0003800000 */
[----:B------:R-:W0:Y:S01]  /*0630*/  LDC.64 R14, c[0x0][0x628] ;  /* 0x00018a00ff0e7b82 */ /* 0x000e220000000a00 */
[----:B------:R-:W-:Y:S02]  /*0640*/  IMAD.MOV.U32 R6, RZ, RZ, R16 ;  /* 0x000000ffff067224 */ /* 0x000fe400078e0010 */
[----:B------:R-:W-:-:S05]  /*0650*/  IMAD.MOV.U32 R7, RZ, RZ, R17 ;  /* 0x000000ffff077224 */ /* 0x000fca00078e0011 */
[----:B------:R-:W1:Y:S08]  /*0660*/  LDC R0, c[0x0][0x630] ;  /* 0x00018c00ff007b82 */ /* 0x000e700000000800 */
[----:B------:R-:W2:Y:S01]  /*0670*/  LDC.64 R20, c[0x0][0x620] ;  /* 0x00018800ff147b82 */ /* 0x000ea20000000a00 */
[----:B0-----:R-:W-:-:S04]  /*0680*/  ISETP.NE.U32.AND P0, PT, R14, RZ, PT ;  /* 0x000000ff0e00720c */ /* 0x001fc80003f05070 */
[----:B------:R-:W-:-:S13]  /*0690*/  ISETP.NE.AND.EX P0, PT, R15, RZ, PT, P0 ;  /* 0x000000ff0f00720c */ /* 0x000fda0003f05300 */
[----:B-12---:R-:W-:Y:S05]  /*06a0*/  @!P0 BRA `(.L_x_5) ;  /* 0x0000000000288947 */ /* 0x006fea0003800000 */
[----:B------:R-:W0:Y:S02]  /*06b0*/  LDC R11, c[0x0][0x634] ;  /* 0x00018d00ff0b7b82 */ /* 0x000e240000000800 */
[----:B0-----:R-:W-:-:S05]  /*06c0*/  IADD3 R11, P0, R16, R11, RZ ;  /* 0x0000000b100b7210 */ /* 0x001fca0007f1e0ff */
[----:B------:R-:W-:-:S04]  /*06d0*/  IMAD.X R13, RZ, RZ, R17, P0 ;  /* 0x000000ffff0d7224 */ /* 0x000fc800000e0611 */
[----:B------:R-:W-:-:S04]  /*06e0*/  IMAD.WIDE.U32 R6, R13, R14, RZ ;  /* 0x0000000e0d067225 */ /* 0x000fc800078e00ff */
[----:B------:R-:W-:-:S04]  /*06f0*/  IMAD.WIDE.U32 R8, P0, R11, R15, R6 ;  /* 0x0000000f0b087225 */ /* 0x000fc80007800006 */
[----:B------:R-:W-:-:S04]  /*0700*/  IMAD.WIDE.U32 R6, R11, R14, RZ ;  /* 0x0000000e0b067225 */ /* 0x000fc800078e00ff */
[----:B------:R-:W-:Y:S01]  /*0710*/  IMAD.X R11, RZ, RZ, RZ, P0 ;  /* 0x000000ffff0b7224 */ /* 0x000fe200000e06ff */
[----:B------:R-:W-:Y:S01]  /*0720*/  IADD3 RZ, P0, R7, R8, RZ ;  /* 0x0000000807ff7210 */ /* 0x000fe20007f1e0ff */
[----:B------:R-:W-:-:S04]  /*0730*/  IMAD.MOV.U32 R10, RZ, RZ, R9 ;  /* 0x000000ffff0a7224 */ /* 0x000fc800078e0009 */
[----:B------:R-:W-:-:S08]  /*0740*/  IMAD.WIDE.U32.X R6, R13, R15, R10, P0 ;  /* 0x0000000f0d067225 */ /* 0x000fd000000e040a */
.L_x_5:
[-CC-:B------:R-:W-:Y:S01]  /*0750*/  SHF.R.U64 R89, R6, R0.reuse, R7.reuse ;  /* 0x0000000006597219 */ /* 0x180fe20000001207 */
[----:B------:R-:W0:Y:S01]  /*0760*/  LDC R10, c[0x0][0x618] ;  /* 0x00018600ff0a7b82 */ /* 0x000e220000000800 */
[----:B------:R-:W-:Y:S01]  /*0770*/  SHF.R.U32.HI R5, RZ, R0, R7 ;  /* 0x00000000ff057219 */ /* 0x000fe20000011607 */
[----:B------:R-:W-:Y:S01]  /*0780*/  ULDC UR4, c[0x0][0x150] ;  /* 0x0000540000047ab9 */ /* 0x000fe20000000800 */
[----:B------:R-:W-:Y:S02]  /*0790*/  IADD3 R9, P0, RZ, -R89, RZ ;  /* 0x80000059ff097210 */ /* 0x000fe40007f1e0ff */
[----:B------:R-:W-:-:S03]  /*07a0*/  I2FP.F32.U32 R0, R4 ;  /* 0x0000000400007245 */ /* 0x000fc60000201000 */
[----:B------:R-:W1:Y:S01]  /*07b0*/  LDC.64 R28, c[0x0][0x640] ;  /* 0x00019000ff1c7b82 */ /* 0x000e620000000a00 */
[----:B------:R-:W-:Y:S02]  /*07c0*/  IMAD.X R11, RZ, RZ, ~R5, P0 ;  /* 0x000000ffff0b7224 */ /* 0x000fe400000e0e05 */
[----:B------:R-:W-:Y:S01]  /*07d0*/  FMUL R0, R0, UR4 ;  /* 0x0000000400007c20 */ /* 0x000fe20008400000 */
[----:B------:R-:W-:Y:S01]  /*07e0*/  IMAD.WIDE.U32 R6, R9, R20, R16 ;  /* 0x0000001409067225 */ /* 0x000fe200078e0010 */
[----:B------:R-:W-:-:S03]  /*07f0*/  ULDC UR4, c[0x0][0x154] ;  /* 0x0000550000047ab9 */ /* 0x000fc60000000800 */
[----:B------:R-:W-:Y:S01]  /*0800*/  IMAD R8, R11, R20, RZ ;  /* 0x000000140b087224 */ /* 0x000fe200078e02ff */
[----:B------:R-:W2:Y:S01]  /*0810*/  LDC R5, c[0x0][0x144] ;  /* 0x00005100ff057b82 */ /* 0x000ea20000000800 */
[----:B------:R-:W3:Y:S02]  /*0820*/  F2I.U32.TRUNC.NTZ R0, R0 ;  /* 0x0000000000007305 */ /* 0x000ee4000020f000 */
[----:B------:R-:W-:-:S04]  /*0830*/  IMAD R9, R9, R21, R8 ;  /* 0x0000001509097224 */ /* 0x000fc800078e0208 */
[----:B------:R-:W-:Y:S01]  /*0840*/  IMAD.IADD R7, R7, 0x1, R9 ;  /* 0x0000000107077824 */ /* 0x000fe200078e0209 */
[----:B------:R-:W4:Y:S01]  /*0850*/  LDC R12, c[0x0][0x608] ;  /* 0x00018200ff0c7b82 */ /* 0x000f220000000800 */
[----:B------:R-:W-:-:S03]  /*0860*/  IMAD.MOV.U32 R9, RZ, RZ, -0x1 ;  /* 0xffffffffff097424 */ /* 0x000fc600078e00ff */
[-CC-:B0-----:R-:W-:Y:S02]  /*0870*/  SHF.R.U64 R20, R6, R10.reuse, R7.reuse ;  /* 0x0000000a06147219 */ /* 0x181fe40000001207 */
[----:B------:R-:W-:Y:S02]  /*0880*/  I2FP.F32.U32 R6, R3 ;  /* 0x0000000300067245 */ /* 0x000fe40000201000 */
[----:B------:R-:W0:Y:S01]  /*0890*/  LDC R26, c[0x0][0x658] ;  /* 0x00019600ff1a7b82 */ /* 0x000e220000000800 */
[----:B-1----:R-:W-:Y:S01]  /*08a0*/  ISETP.NE.U32.AND P0, PT, R28, RZ, PT ;  /* 0x000000ff1c00720c */ /* 0x002fe20003f05070 */
[----:B---3--:R-:W-:Y:S01]  /*08b0*/  IMAD.MOV R8, RZ, RZ, -R0 ;  /* 0x000000ffff087224 */ /* 0x008fe200078e0a00 */
[----:B------:R-:W-:Y:S01]  /*08c0*/  SHF.R.U32.HI R7, RZ, R10, R7 ;  /* 0x0000000aff077219 */ /* 0x000fe20000011607 */
[----:B------:R-:W-:Y:S01]  /*08d0*/  FMUL R6, R6, UR4 ;  /* 0x0000000406067c20 */ /* 0x000fe20008400000 */
[----:B------:R-:W-:-:S03]  /*08e0*/  ISETP.NE.AND.EX P0, PT, R29, RZ, PT, P0 ;  /* 0x000000ff1d00720c */ /* 0x000fc60003f05300 */
[----:B------:R-:W1:Y:S01]  /*08f0*/  LDC R14, c[0x0][0x148] ;  /* 0x00005200ff0e7b82 */ /* 0x000e620000000800 */
[----:B--2---:R-:W-:-:S07]  /*0900*/  IMAD R0, R5, R8, R4 ;  /* 0x0000000805007224 */ /* 0x004fce00078e0204 */
[----:B------:R-:W2:Y:S01]  /*0910*/  LDC R24, c[0x0][0x600] ;  /* 0x00018000ff187b82 */ /* 0x000ea20000000800 */
[-CC-:B----4-:R-:W-:Y:S02]  /*0920*/  SHF.R.U64 R30, R20, R12.reuse, R7.reuse ;  /* 0x0000000c141e7219 */ /* 0x190fe40000001207 */
[----:B------:R-:W-:Y:S01]  /*0930*/  SHF.R.U32.HI R5, RZ, R12, R7 ;  /* 0x0000000cff057219 */ /* 0x000fe20000011607 */
[----:B------:R-:W-:Y:S01]  /*0940*/  IMAD.MOV.U32 R7, RZ, RZ, 0x1 ;  /* 0x00000001ff077424 */ /* 0x000fe200078e00ff */
[----:B------:R3:W4:Y:S03]  /*0950*/  F2I.U32.TRUNC.NTZ R12, R6 ;  /* 0x00000006000c7305 */ /* 0x000726000020f000 */
[----:B------:R-:W1:Y:S01]  /*0960*/  LDC R15, c[0x0][0x648] ;  /* 0x00019200ff0f7b82 */ /* 0x000e620000000800 */
[-C--:B0-----:R-:W-:Y:S02]  /*0970*/  SHF.L.U32 R4, R9, R26.reuse, RZ ;  /* 0x0000001a09047219 */ /* 0x081fe400000006ff */
[----:B------:R-:W-:-:S02]  /*0980*/  SHF.R.U64 R32, R30, R26, R5 ;  /* 0x0000001a1e207219 */ /* 0x000fc40000001205 */
[----:B------:R-:W-:Y:S02]  /*0990*/  LOP3.LUT R11, RZ, R4, RZ, 0x33, !PT ;  /* 0x00000004ff0b7212 */ /* 0x000fe400078e33ff */
[-C--:B------:R-:W-:Y:S01]  /*09a0*/  SHF.R.U32.HI R5, RZ, R26.reuse, R5 ;  /* 0x0000001aff057219 */ /* 0x080fe20000011605 */
[----:B------:R-:W0:Y:S01]  /*09b0*/  LDC R21, c[0x0][0x638] ;  /* 0x00018e00ff157b82 */ /* 0x000e220000000800 */
[----:B------:R-:W-:Y:S01]  /*09c0*/  SHF.L.U32 R10, R7, R26, RZ ;  /* 0x0000001a070a7219 */ /* 0x000fe200000006ff */
[----:B------:R-:W-:-:S06]  /*09d0*/  IMAD.MOV.U32 R4, RZ, RZ, R32 ;  /* 0x000000ffff047224 */ /* 0x000fcc00078e0020 */
[----:B------:R-:W0:Y:S01]  /*09e0*/  LDC R91, c[0x0][0x610] ;  /* 0x00018400ff5b7b82 */ /* 0x000e220000000800 */
[----:B---34-:R-:W-:Y:S05]  /*09f0*/  @!P0 BRA `(.L_x_6) ;  /* 0x0000000000288947 */ /* 0x018fea0003800000 */
[----:B------:R-:W3:Y:S02]  /*0a00*/  LDC R9, c[0x0][0x64c] ;  /* 0x00019300ff097b82 */ /* 0x000ee40000000800 */
[----:B---3--:R-:W-:-:S05]  /*0a10*/  IADD3 R9, P0, R32, R9, RZ ;  /* 0x0000000920097210 */ /* 0x008fca0007f1e0ff */
        /* <DEDUP_REMOVED lines=8> */
.L_x_6:
[----:B-1----:R-:W-:Y:S01]  /*0aa0*/  SHF.R.U64 R4, R4, R15, R5 ;  /* 0x0000000f04047219 */ /* 0x002fe20000001205 */
[----:B--2---:R-:W-:Y:S01]  /*0ab0*/  VIADD R5, R24, 0xffffffff ;  /* 0xffffffff18057836 */ /* 0x004fe20000000000 */
[----:B------:R-:W-:Y:S01]  /*0ac0*/  LOP3.LUT R11, R30, R11, RZ, 0xc0, !PT ;  /* 0x0000000b1e0b7212 */ /* 0x000fe200078ec0ff */
[----:B------:R-:W-:Y:S02]  /*0ad0*/  IMAD.MOV R12, RZ, RZ, -R12 ;  /* 0x000000ffff0c7224 */ /* 0x000fe400078e0a0c */
[----:B------:R-:W-:Y:S02]  /*0ae0*/  IMAD.MOV R6, RZ, RZ, -R4 ;  /* 0x000000ffff067224 */ /* 0x000fe400078e0a04 */
[----:B------:R-:W-:Y:S01]  /*0af0*/  IMAD R11, R10, R4, R11 ;  /* 0x000000040a0b7224 */ /* 0x000fe200078e020b */
[----:B------:R-:W-:Y:S01]  /*0b00*/  LOP3.LUT R4, R20, R5, RZ, 0xc0, !PT ;  /* 0x0000000514047212 */ /* 0x000fe200078ec0ff */
[----:B------:R-:W-:Y:S02]  /*0b10*/  @P3 IMAD R0, R14, R12, R3 ;  /* 0x0000000c0e003224 */ /* 0x000fe400078e0203 */
[----:B0-----:R-:W-:-:S02]  /*0b20*/  IMAD R3, R6, R21, R32 ;  /* 0x0000001506037224 */ /* 0x001fc400078e0220 */
[----:B------:R-:W-:Y:S02]  /*0b30*/  IMAD R91, R11, R91, R0 ;  /* 0x0000005b0b5b7224 */ /* 0x000fe400078e0200 */
[----:B------:R-:W-:Y:S02]  /*0b40*/  IMAD R4, R3, R24, R4 ;  /* 0x0000001803047224 */ /* 0x000fe400078e0204 */
[----:B------:R-:W-:-:S03]  /*0b50*/  IMAD.MOV.U32 R0, RZ, RZ, 0x1 ;  /* 0x00000001ff007424 */ /* 0x000fc600078e00ff */
[----:B------:R-:W-:Y:S02]  /*0b60*/  SEL R92, R4, R91, !P3 ;  /* 0x0000005b045c7207 */ /* 0x000fe40005800000 */
[----:B------:R-:W-:-:S07]  /*0b70*/  SEL R91, R91, R4, !P3 ;  /* 0x000000045b5b7207 */ /* 0x000fce0005800000 */
.L_x_4:
[----:B------:R-:W-:-:S08]  /*0b80*/  NOP ;  /* 0x0000000000007918 */ /* 0x000fd00000000000 */
[----:B------:R-:W0:Y:S02]  /*0b90*/  USETMAXREG.TRY_ALLOC.CTAPOOL UP0, 0xe8 ;  /* 0x000000e8000079c8 */ /* 0x000e240008000600 */
[----:B0-----:R-:W-:-:S13]  /*0ba0*/  PLOP3.LUT P0, PT, PT, PT, UP0, 0x80, 0x0 ;  /* 0x000000000000781c */ /* 0x001fda0003f0f008 */
[----:B------:R-:W-:Y:S05]  /*0bb0*/  @!P0 BRA `(.L_x_4) ;  /* 0xfffffffc00f08947 */ /* 0x000fea000383ffff */
[----:B------:R-:W-:Y:S01]  /*0bc0*/  ULDC.64 UR4, c[0x0][0x598] ;  /* 0x0001660000047ab9 */ /* 0x000fe20000000a00 */
[----:B------:R-:W-:Y:S01]  /*0bd0*/  ULDC.64 UR36, c[0x0][0x208] ;  /* 0x0000820000247ab9 */ /* 0x000fe20000000a00 */
[----:B------:R-:W-:-:S04]  /*0be0*/  ISETP.NE.U32.AND P0, PT, RZ, UR4, PT ;  /* 0x00000004ff007c0c */ /* 0x000fc8000bf05070 */
[----:B------:R-:W-:-:S13]  /*0bf0*/  ISETP.NE.AND.EX P0, PT, RZ, UR5, PT, P0 ;  /* 0x00000005ff007c0c */ /* 0x000fda000bf05300 */
[----:B------:R-:W-:Y:S05]  /*0c00*/  @!P0 BRA `(.L_x_7) ;  /* 0x00000000001c8947 */ /* 0x000fea0003800000 */
[----:B------:R-:W0:Y:S02]  /*0c10*/  LDC.64 R4, c[0x0][0x598] ;  /* 0x00016600ff047b82 */ /* 0x000e240000000a00 */
[----:B0-----:R-:W2:Y:S02]  /*0c20*/  LDG.E.64 R4, desc[UR36][R4.64] ;  /* 0x0000002404047981 */ /* 0x001ea4000c1e1b00 */
[----:B--2---:R-:W-:-:S04]  /*0c30*/  ISETP.NE.U32.AND P0, PT, R4, RZ, PT ;  /* 0x000000ff0400720c */ /* 0x004fc80003f05070 */
[----:B------:R-:W-:-:S13]  /*0c40*/  ISETP.NE.AND.EX P0, PT, R5, RZ, PT, P0 ;  /* 0x000000ff0500720c */ /* 0x000fda0003f05300 */
[----:B------:R-:W-:Y:S05]  /*0c50*/  @!P0 BRA `(.L_x_7) ;  /* 0x0000000000088947 */ /* 0x000fea0003800000 */
[----:B------:R0:W5:Y:S01]  /*0c60*/  LD.E R23, desc[UR36][R4.64] ;  /* 0x0000002404177980 */ /* 0x000162000c101900 */
[----:B------:R-:W-:Y:S05]  /*0c70*/  BRA `(.L_x_8) ;  /* 0x0000000000247947 */ /* 0x000fea0003800000 */
.L_x_7:
[----:B------:R-:W-:Y:S02]  /*0c80*/  ULDC.64 UR4, c[0x0][0x588] ;  /* 0x0001620000047ab9 */ /* 0x000fe40000000a00 */
[----:B------:R-:W-:-:S04]  /*0c90*/  ISETP.NE.U32.AND P0, PT, RZ, UR4, PT ;  /* 0x00000004ff007c0c */ /* 0x000fc8000bf05070 */
[----:B------:R-:W-:-:S13]  /*0ca0*/  ISETP.NE.AND.EX P0, PT, RZ, UR5, PT, P0 ;  /* 0x00000005ff007c0c */ /* 0x000fda000bf05300 */
[----:B------:R-:W-:Y:S05]  /*0cb0*/  @!P0 BRA `(.L_x_9) ;  /* 0x00000000000c8947 */ /* 0x000fea0003800000 */
[----:B------:R-:W0:Y:S02]  /*0cc0*/  LDC.64 R4, c[0x0][0x588] ;  /* 0x00016200ff047b82 */ /* 0x000e240000000a00 */
[----:B0-----:R1:W5:Y:S01]  /*0cd0*/  LDG.E R23, desc[UR36][R4.64] ;  /* 0x0000002404177981 */ /* 0x001362000c1e1900 */
[----:B------:R-:W-:Y:S05]  /*0ce0*/  BRA `(.L_x_8) ;  /* 0x0000000000087947 */ /* 0x000fea0003800000 */
.L_x_9:
[----:B------:R-:W-:Y:S02]  /*0cf0*/  ULDC UR4, c[0x0][0x580] ;  /* 0x0001600000047ab9 */ /* 0x000fe40000000800 */
[----:B------:R-:W-:-:S07]  /*0d00*/  IMAD.U32 R23, RZ, RZ, UR4 ;  /* 0x00000004ff177e24 */ /* 0x000fce000f8e00ff */
.L_x_8:
[----:B------:R-:W-:Y:S02]  /*0d10*/  ULDC.64 UR4, c[0x0][0x5a0] ;  /* 0x0001680000047ab9 */ /* 0x000fe40000000a00 */
[----:B------:R-:W-:-:S04]  /*0d20*/  ISETP.NE.U32.AND P0, PT, RZ, UR4, PT ;  /* 0x00000004ff007c0c */ /* 0x000fc8000bf05070 */
[----:B------:R-:W-:-:S13]  /*0d30*/  ISETP.NE.AND.EX P0, PT, RZ, UR5, PT, P0 ;  /* 0x00000005ff007c0c */ /* 0x000fda000bf05300 */
[----:B------:R-:W-:Y:S05]  /*0d40*/  @!P0 BRA `(.L_x_10) ;  /* 0x00000000001c8947 */ /* 0x000fea0003800000 */
[----:B01----:R-:W0:Y:S02]  /*0d50*/  LDC.64 R4, c[0x0][0x5a0] ;  /* 0x00016800ff047b82 */ /* 0x003e240000000a00 */
[----:B0-----:R-:W2:Y:S02]  /*0d60*/  LDG.E.64 R4, desc[UR36][R4.64] ;  /* 0x0000002404047981 */ /* 0x001ea4000c1e1b00 */
[----:B--2---:R-:W-:-:S04]  /*0d70*/  ISETP.NE.U32.AND P0, PT, R4, RZ, PT ;  /* 0x000000ff0400720c */ /* 0x004fc80003f05070 */
[----:B------:R-:W-:-:S13]  /*0d80*/  ISETP.NE.AND.EX P0, PT, R5, RZ, PT, P0 ;  /* 0x000000ff0500720c */ /* 0x000fda0003f05300 */
[----:B------:R-:W-:Y:S05]  /*0d90*/  @!P0 BRA `(.L_x_10) ;  /* 0x0000000000088947 */ /* 0x000fea0003800000 */
[----:B------:R0:W5:Y:S01]  /*0da0*/  LD.E R88, desc[UR36][R4.64] ;  /* 0x0000002404587980 */ /* 0x000162000c101900 */
[----:B------:R-:W-:Y:S05]  /*0db0*/  BRA `(.L_x_11) ;  /* 0x0000000000247947 */ /* 0x000fea0003800000 */
.L_x_10:
[----:B------:R-:W-:Y:S02]  /*0dc0*/  ULDC.64 UR4, c[0x0][0x590] ;  /* 0x0001640000047ab9 */ /* 0x000fe40000000a00 */
[----:B------:R-:W-:-:S04]  /*0dd0*/  ISETP.NE.U32.AND P0, PT, RZ, UR4, PT ;  /* 0x00000004ff007c0c */ /* 0x000fc8000bf05070 */
[----:B------:R-:W-:-:S13]  /*0de0*/  ISETP.NE.AND.EX P0, PT, RZ, UR5, PT, P0 ;  /* 0x00000005ff007c0c */ /* 0x000fda000bf05300 */
[----:B------:R-:W-:Y:S05]  /*0df0*/  @!P0 BRA `(.L_x_12) ;  /* 0x00000000000c8947 */ /* 0x000fea0003800000 */
[----:B01----:R-:W0:Y:S02]  /*0e00*/  LDC.64 R4, c[0x0][0x590] ;  /* 0x00016400ff047b82 */ /* 0x003e240000000a00 */
[----:B0-----:R1:W5:Y:S01]  /*0e10*/  LDG.E R88, desc[UR36][R4.64] ;  /* 0x0000002404587981 */ /* 0x001362000c1e1900 */
[----:B------:R-:W-:Y:S05]  /*0e20*/  BRA `(.L_x_11) ;  /* 0x0000000000087947 */ /* 0x000fea0003800000 */
.L_x_12:
[----:B------:R-:W-:Y:S02]  /*0e30*/  ULDC UR4, c[0x0][0x584] ;  /* 0x0001610000047ab9 */ /* 0x000fe40000000800 */
[----:B------:R-:W-:-:S07]  /*0e40*/  IMAD.U32 R88, RZ, RZ, UR4 ;  /* 0x00000004ff587e24 */ /* 0x000fce000f8e00ff */
.L_x_11:
[----:B------:R-:W-:-:S13]  /*0e50*/  LOP3.LUT P0, RZ, R0, 0xff, RZ, 0xc0, !PT ;  /* 0x000000ff00ff7812 */ /* 0x000fda000780c0ff */
[----:B------:R-:W-:Y:S05]  /*0e60*/  @!P0 EXIT ;  /* 0x000000000000894d */ /* 0x000fea0003800000 */
[----:B------:R-:W-:Y:S01]  /*0e70*/  ULDC UR4, c[0x0][0x28c] ;  /* 0x0000a30000047ab9 */ /* 0x000fe20000000800 */
[----:B------:R-:W-:Y:S01]  /*0e80*/  LOP3.LUT R90, R19, 0x1, RZ, 0xfc, !PT ;  /* 0x00000001135a7812 */ /* 0x000fe200078efcff */
[----:B------:R-:W-:Y:S01]  /*0e90*/  UIADD3 UR4, UR4, 0x1f, URZ ;  /* 0x0000001f04047890 */ /* 0x000fe2000fffe03f */
[----:B------:R-:W-:Y:S01]  /*0ea0*/  UMOV UR38, URZ ;  /* 0x0000003f00267c82 */ /* 0x000fe20008000000 */
[----:B------:R-:W-:Y:S02]  /*0eb0*/  UMOV UR39, URZ ;  /* 0x0000003f00277c82 */ /* 0x000fe40008000000 */
[----:B------:R-:W-:-:S04]  /*0ec0*/  USHF.R.S32.HI UR5, URZ, 0x1f, UR4 ;  /* 0x0000001f3f057899 */ /* 0x000fc80008011404 */
[----:B------:R-:W-:-:S04]  /*0ed0*/  ULEA.HI UR5, UR5, UR4, URZ, 0x5 ;  /* 0x0000000405057291 */ /* 0x000fc8000f8f283f */
[----:B------:R-:W-:-:S12]  /*0ee0*/  USHF.R.S32.HI UR40, URZ, 0x5, UR5 ;  /* 0x000000053f287899 */ /* 0x000fd80008011405 */
.L_x_158:
[----:B------:R-:W-:Y:S01]  /*0ef0*/  LOP3.LUT R0, R18, 0x80, RZ, 0xc0, !PT ;  /* 0x0000008012007812 */ /* 0x000fe200078ec0ff */
[----:B--2---:R-:W2:Y:S01]  /*0f00*/  S2UR UR7, SR_CgaCtaId ;  /* 0x00000000000779c3 */ /* 0x004ea20000008800 */
[----:B------:R-:W-:Y:S02]  /*0f10*/  UMOV UR6, 0x400 ;  /* 0x0000040000067882 */ /* 0x000fe40000000000 */
[----:B------:R-:W-:-:S06]  /*0f20*/  SHF.R.U32.HI R0, RZ, 0x7, R0 ;  /* 0x00000007ff007819 */ /* 0x000fcc0000011600 */
[----:B---3--:R-:W3:Y:S01]  /*0f30*/  SHFL.IDX PT, R0, R0, RZ, 0x1f ;  /* 0x00001fff00007589 */ /* 0x008ee200000e0000 */
[----:B--2---:R-:W-:Y:S01]  /*0f40*/  ULEA UR42, UR7, UR6, 0x18 ;  /* 0x00000006072a7291 */ /* 0x004fe2000f8ec03f */
[----:B---3--:R-:W-:-:S13]  /*0f50*/  R2UR UR4, R0 ;  /* 0x00000000000472ca */ /* 0x008fda00000e0000 */
[----:B------:R-:W-:-:S04]  /*0f60*/  ULEA.HI UR5, UR4, UR4, URZ, 0x1 ;  /* 0x0000000404057291 */ /* 0x000fc8000f8f083f */
[----:B------:R-:W-:-:S04]  /*0f70*/  ULOP3.LUT UR5, UR5, 0xffffe, URZ, 0xc0, !UPT ;  /* 0x000ffffe05057892 */ /* 0x000fc8000f8ec03f */
[----:B------:R-:W-:-:S03]  /*0f80*/  UIADD3 UR5, UR4, -UR5, URZ ;  /* 0x8000000504057290 */ /* 0x000fc6000fffe03f */
[----:B------:R-:W-:Y:S01]  /*0f90*/  ULDC UR4, c[0x0][0x28c] ;  /* 0x0000a30000047ab9 */ /* 0x000fe20000000800 */
[----:B------:R-:W-:Y:S01]  /*0fa0*/  ULEA UR5, UR5, UR42, 0xc ;  /* 0x0000002a05057291 */ /* 0x000fe2000f8e603f */
[----:B------:R-:W-:-:S03]  /*0fb0*/  ISETP.LT.AND P0, PT, RZ, UR4, PT ;  /* 0x00000004ff007c0c */ /* 0x000fc6000bf01270 */
[----:B------:R-:W-:-:S04]  /*0fc0*/  UIADD3 UR5, UR5, 0x100, URZ ;  /* 0x0000010005057890 */ /* 0x000fc8000fffe03f */
[----:B------:R-:W-:-:S04]  /*0fd0*/  USHF.R.U32.HI UR5, URZ, 0x4, UR5 ;  /* 0x000000043f057899 */ /* 0x000fc80008011605 */
[----:B------:R-:W-:Y:S02]  /*0fe0*/  ULOP3.LUT UR41, UR5, 0x3fff, URZ, 0xc0, !UPT ;  /* 0x00003fff05297892 */ /* 0x000fe4000f8ec03f */
[----:B-1--45:R-:W-:Y:S10]  /*0ff0*/  @P0 BRA `(.L_x_13) ;  /* 0x0000000000400947 */ /* 0x032ff40003800000 */
[----:B------:R-:W-:Y:S01]  /*1000*/  MOV R0, 0x0 ;  /* 0x0000000000007802 */ /* 0x000fe20000000f00 */
[----:B------:R-:W-:Y:S01]  /*1010*/  ULDC.64 UR4, c[0x4][0x68] ;  /* 0x01001a0000047ab9 */ /* 0x000fe20000000a00 */
[----:B------:R-:W-:Y:S01]  /*1020*/  ULDC.64 UR6, c[0x4][0x8] ;  /* 0x0100020000067ab9 */ /* 0x000fe20000000a00 */
[----:B01----:R-:W-:Y:S01]  /*1030*/  IMAD.U32 R4, RZ, RZ, UR4 ;  /* 0x00000004ff047e24 */ /* 0x003fe2000f8e00ff */
[----:B------:R0:W1:Y:S01]  /*1040*/  LDC.64 R14, c[0x4][R0] ;  /* 0x01000000000e7b82 */ /* 0x0000620000000a00 */
[----:B------:R-:W-:Y:S01]  /*1050*/  IMAD.U32 R5, RZ, RZ, UR5 ;  /* 0x00000005ff057e24 */ /* 0x000fe2000f8e00ff */
[----:B------:R-:W-:Y:S01]  /*1060*/  ULDC.64 UR4, c[0x4][0x70] ;  /* 0x01001c0000047ab9 */ /* 0x000fe20000000a00 */
[----:B------:R-:W-:Y:S02]  /*1070*/  IMAD.U32 R10, RZ, RZ, UR6 ;  /* 0x00000006ff0a7e24 */ /* 0x000fe4000f8e00ff */
[----:B------:R-:W-:Y:S02]  /*1080*/  IMAD.U32 R6, RZ, RZ, UR4 ;  /* 0x00000004ff067e24 */ /* 0x000fe4000f8e00ff */
[----:B------:R-:W-:-:S02]  /*1090*/  IMAD.U32 R7, RZ, RZ, UR5 ;  /* 0x00000005ff077e24 */ /* 0x000fc4000f8e00ff */
[----:B------:R-:W-:Y:S02]  /*10a0*/  IMAD.U32 R11, RZ, RZ, UR7 ;  /* 0x00000007ff0b7e24 */ /* 0x000fe4000f8e00ff */
[----:B------:R-:W-:Y:S02]  /*10b0*/  IMAD.MOV.U32 R8, RZ, RZ, 0x1e1 ;  /* 0x000001e1ff087424 */ /* 0x000fe400078e00ff */
[----:B------:R-:W-:Y:S02]  /*10c0*/  IMAD.MOV.U32 R12, RZ, RZ, 0x1 ;  /* 0x00000001ff0c7424 */ /* 0x000fe400078e00ff */
[----:B0-----:R-:W-:-:S07]  /*10d0*/  IMAD.MOV.U32 R13, RZ, RZ, RZ ;  /* 0x000000ffff0d7224 */ /* 0x001fce00078e00ff */
[----:B------:R-:W-:-:S07]  /*10e0*/  LEPC R20, `(.L_x_13) ;  /* 0x000000001014794e */ /* 0x000fce0000000000 */
[----:B-1---5:R-:W-:Y:S05]  /*10f0*/  CALL.ABS.NOINC R14 ;  /* 0x000000000e007343 */ /* 0x022fea0003c00000 */
.L_x_13:
[----:B------:R-:W-:-:S13]  /*1100*/  ISETP.NE.AND P0, PT, R90, 0x3, PT ;  /* 0x000000035a00780c */ /* 0x000fda0003f05270 */
[----:B------:R-:W-:Y:S05]  /*1110*/  @!P0 BRA `(.L_x_14) ;  /* 0x0000000000048947 */ /* 0x000fea0003800000 */
[----:B------:R-:W-:Y:S01]  /*1120*/  BPT.TRAP 0x1 ;  /* 0x000000040000795c */ /* 0x000fe20000300000 */
.L_x_14:
[----:B------:R-:W-:Y:S02]  /*1130*/  IMAD.U32 R3, RZ, RZ, UR39 ;  /* 0x00000027ff037e24 */ /* 0x000fe4000f8e00ff */
[----:B------:R-:W-:-:S03]  /*1140*/  IMAD.U32 R0, RZ, RZ, UR38 ;  /* 0x00000026ff007e24 */ /* 0x000fc6000f8e00ff */
[----:B------:R-:W-:Y:S02]  /*1150*/  LEA R3, R3, UR42, 0x3 ;  /* 0x0000002a03037c11 */ /* 0x000fe4000f8e18ff */
[----:B------:R-:W-:-:S04]  /*1160*/  SHF.L.U32 R0, R0, 0x1f, RZ ;  /* 0x0000001f00007819 */ /* 0x000fc800000006ff */
[----:B------:R2:W3:Y:S01]  /*1170*/  SYNCS.PHASECHK.TRANS64.TRYWAIT P1, [R3+URZ], R0 ;  /* 0x00000000030075a7 */ /* 0x0004e2000802017f */
[----:B------:R-:W-:Y:S05]  /*1180*/  @!P0 BRA `(.L_x_15) ;  /* 0x0000000000048947 */ /* 0x000fea0003800000 */
[----:B------:R-:W-:Y:S01]  /*1190*/  BPT.TRAP 0x1 ;  /* 0x000000040000795c */ /* 0x000fe20000300000 */
.L_x_15:
[----:B---3--:R-:W-:Y:S05]  /*11a0*/  @P1 BRA `(.L_x_16) ;  /* 0x0000000000081947 */ /* 0x008fea0003800000 */
[----:B------:R-:W3:Y:S02]  /*11b0*/  SYNCS.PHASECHK.TRANS64.TRYWAIT P1, [R3+URZ], R0 ;  /* 0x00000000030075a7 */ /* 0x000ee4000802017f */
[----:B---3--:R-:W-:Y:S05]  /*11c0*/  @!P1 BRA `(.L_x_17) ;  /* 0x0000006400489947 */ /* 0x008fea0003800000 */
.L_x_16:
[----:B------:R-:W-:-:S04]  /*11d0*/  UISETP.LT.AND UP0, UPT, UR40, 0x1, UPT ;  /* 0x000000012800788c */ /* 0x000fc8000bf01270 */
[----:B------:R-:W-:-:S04]  /*11e0*/  USEL UR4, UR40, 0x1, UP0 ;  /* 0x0000000128047887 */ /* 0x000fc80008000000 */
[----:B------:R-:W-:-:S06]  /*11f0*/  UIADD3 UR4, UR40, -UR4, URZ ;  /* 0x8000000428047290 */ /* 0x000fcc000fffe03f */
[----:B--23--:R-:W-:Y:S01]  /*1200*/  IMAD.U32 R0, RZ, RZ, UR4 ;  /* 0x00000004ff007e24 */ /* 0x00cfe2000f8e00ff */
[----:B------:R-:W-:Y:S05]  /*1210*/  WARPSYNC.ALL ;  /* 0x0000000000007948 */ /* 0x000fea0003800000 */
[----:B------:R-:W-:Y:S01]  /*1220*/  ISETP.GE.AND P1, PT, R0, 0x1, PT ;  /* 0x000000010000780c */ /* 0x000fe20003f26270 */
[----:B------:R-:W-:Y:S01]  /*1230*/  UIADD3 UR4, UR42, 0x4100, URZ ;  /* 0x000041002a047890 */ /* 0x000fe2000fffe03f */
[----:B------:R-:W-:Y:S01]  /*1240*/  WARPGROUP.ARRIVE ;  /* 0x00000000000079c5 */ /* 0x000fe20000000000 */
[----:B------:R-:W-:Y:S02]  /*1250*/  ULOP3.LUT UR41, UR41, 0x10000, URZ, 0xfc, !UPT ;  /* 0x0001000029297892 */ /* 0x000fe4000f8efc3f */
[----:B------:R-:W-:Y:S01]  /*1260*/  USHF.R.U32.HI UR4, URZ, 0x4, UR4 ;  /* 0x000000043f047899 */ /* 0x000fe20008011604 */
[----:B------:R-:W-:Y:S01]  /*1270*/  UMOV UR5, 0x80000020 ;  /* 0x8000002000057882 */ /* 0x000fe20000000000 */
[----:B------:R-:W-:-:S02]  /*1280*/  UMOV UR7, 0x80000020 ;  /* 0x8000002000077882 */ /* 0x000fc40000000000 */
[----:B------:R-:W-:-:S04]  /*1290*/  ULOP3.LUT UR4, UR4, 0x3fff, URZ, 0xc0, !UPT ;  /* 0x00003fff04047892 */ /* 0x000fc8000f8ec03f */
[----:B------:R-:W-:Y:S02]  /*12a0*/  ULOP3.LUT UR10, UR4, 0x10000, URZ, 0xfc, !UPT ;  /* 0x00010000040a7892 */ /* 0x000fe4000f8efc3f */
[----:B------:R-:W-:Y:S02]  /*12b0*/  ULEA UR4, UR39, UR41, 0x9 ;  /* 0x0000002927047291 */ /* 0x000fe4000f8e483f */
[----:B------:R-:W-:-:S09]  /*12c0*/  ULEA UR6, UR39, UR10, 0x9 ;  /* 0x0000000a27067291 */ /* 0x000fd2000f8e483f */
[----:B------:R-:W-:Y:S01]  /*12d0*/  HGMMA.64x128x16.F32.BF16 R24, gdesc[UR4], RZ, !UPT, gsb0 ;  /* 0x01e00000041879f0 */ /* 0x000fe2000c0018ff */
[----:B------:R-:W-:Y:S02]  /*12e0*/  UIADD3 UR4, UR4, 0x2, URZ ;  /* 0x0000000204047890 */ /* 0x000fe4000fffe03f */
[----:B------:R-:W-:Y:S01]  /*12f0*/  UIADD3 UR6, UR6, 0x2, URZ ;  /* 0x0000000206067890 */ /* 0x000fe2000fffe03f */
[----:B------:R-:W-:Y:S01]  /*1300*/  UMOV UR5, 0x80000020 ;  /* 0x8000002000057882 */ /* 0x000fe20000000000 */
[----:B------:R-:W-:Y:S01]  /*1310*/  UMOV UR7, 0x80000020 ;  /* 0x8000002000077882 */ /* 0x000fe20000000000 */
[----:B------:R-:W-:Y:S02]  /*1320*/  WARPGROUP.DEPBAR.LE gsb0, 0x0 ;  /* 0x00008000000079c5 */ /* 0x000fe40000010000 */
[----:B------:R-:W-:-:S06]  /*1330*/  WARPGROUP.ARRIVE ;  /* 0x00000000000079c5 */ /* 0x000fcc0000000000 */
[----:B------:R-:W-:Y:S03]  /*1340*/  HGMMA.64x128x16.F32.BF16 R24, gdesc[UR4], R24, gsb0 ;  /* 0x01e00000041879f0 */ /* 0x000fe60008001818 */
[----:B------:R-:W-:Y:S02]  /*1350*/  WARPGROUP.DEPBAR.LE gsb0, 0x0 ;  /* 0x00008000000079c5 */ /* 0x000fe40000010000 */
[----:B------:R-:W-:Y:S05]  /*1360*/  @!P1 BRA `(.L_x_18) ;  /* 0x0000000000d89947 */ /* 0x000fea0003800000 */
[----:B------:R-:W-:Y:S02]  /*1370*/  UIADD3 UR4, UR39, 0x1, URZ ;  /* 0x0000000127047890 */ /* 0x000fe4000fffe03f */
[----:B------:R-:W-:Y:S02]  /*1380*/  UMOV UR9, UR39 ;  /* 0x0000002700097c82 */ /* 0x000fe40008000000 */
[----:B------:R-:W-:-:S04]  /*1390*/  UISETP.NE.AND UP0, UPT, UR4, 0x2, UPT ;  /* 0x000000020400788c */ /* 0x000fc8000bf05270 */
[----:B------:R-:W-:Y:S02]  /*13a0*/  USEL UR5, URZ, 0x1, UP0 ;  /* 0x000000013f057887 */ /* 0x000fe40008000000 */
[----:B------:R-:W-:Y:S02]  /*13b0*/  USEL UR8, UR4, URZ, UP0 ;  /* 0x0000003f04087287 */ /* 0x000fe40008000000 */
[----:B------:R-:W-:-:S06]  /*13c0*/  ULOP3.LUT UR5, UR38, UR5, URZ, 0x3c, !UPT ;  /* 0x0000000526057292 */ /* 0x000fcc000f8e3c3f */
[----:B01----:R-:W-:-:S07]  /*13d0*/  IMAD.U32 R5, RZ, RZ, UR5 ;  /* 0x00000005ff057e24 */ /* 0x003fce000f8e00ff */
.L_x_25:
[----:B01----:R-:W-:Y:S05]  /*13e0*/  @!P0 BRA `(.L_x_19) ;  /* 0x0000000000048947 */ /* 0x003fea0003800000 */
[----:B------:R-:W-:Y:S01]  /*13f0*/  BPT.TRAP 0x1 ;  /* 0x000000040000795c */ /* 0x000fe20000300000 */
.L_x_19:
[----:B------:R-:W0:Y:S01]  /*1400*/  S2UR UR5, SR_CgaCtaId ;  /* 0x00000000000579c3 */ /* 0x000e220000008800 */
[----:B------:R-:W-:Y:S01]  /*1410*/  UMOV UR4, 0x400 ;  /* 0x0000040000047882 */ /* 0x000fe20000000000 */
[----:B------:R-:W-:Y:S01]  /*1420*/  SHF.L.U32 R3, R5, 0x1f, RZ ;  /* 0x0000001f05037819 */ /* 0x000fe200000006ff */
[----:B0-----:R-:W-:-:S04]  /*1430*/  ULEA UR11, UR5, UR4, 0x18 ;  /* 0x00000004050b7291 */ /* 0x001fc8000f8ec03f */
[----:B------:R-:W-:-:S09]  /*1440*/  ULEA UR4, UR8, UR11, 0x3 ;  /* 0x0000000b08047291 */ /* 0x000fd2000f8e183f */
[----:B------:R0:W1:Y:S01]  /*1450*/  SYNCS.PHASECHK.TRANS64.TRYWAIT P1, [UR4], R3 ;  /* 0x00000003ff0075a7 */ /* 0x0000620008020144 */
[----:B------:R-:W-:Y:S05]  /*1460*/  @!P0 BRA `(.L_x_20) ;  /* 0x0000000000048947 */ /* 0x000fea0003800000 */
[----:B------:R-:W-:Y:S01]  /*1470*/  BPT.TRAP 0x1 ;  /* 0x000000040000795c */ /* 0x000fe20000300000 */
.L_x_20:
[----:B-1----:R-:W-:Y:S05]  /*1480*/  @P1 BRA `(.L_x_21) ;  /* 0x0000000000081947 */ /* 0x002fea0003800000 */
[----:B------:R-:W1:Y:S02]  /*1490*/  SYNCS.PHASECHK.TRANS64.TRYWAIT P1, [UR4], R3 ;  /* 0x00000003ff0075a7 */ /* 0x000e640008020144 */
[----:B-1----:R-:W-:Y:S05]  /*14a0*/  @!P1 BRA `(.L_x_22) ;  /* 0x0000006000a49947 */ /* 0x002fea0003800000 */
.L_x_21:
[----:B------:R-:W-:Y:S01]  /*14b0*/  ULEA UR4, UR8, UR41, 0x9 ;  /* 0x0000002908047291 */ /* 0x000fe2000f8e483f */
[----:B------:R-:W-:Y:S01]  /*14c0*/  WARPGROUP.ARRIVE ;  /* 0x00000000000079c5 */ /* 0x000fe20000000000 */
[----:B------:R-:W-:Y:S01]  /*14d0*/  ULEA UR6, UR8, UR10, 0x9 ;  /* 0x0000000a08067291 */ /* 0x000fe2000f8e483f */
[----:B------:R-:W-:Y:S01]  /*14e0*/  UMOV UR5, 0x80000020 ;  /* 0x8000002000057882 */ /* 0x000fe20000000000 */
[----:B------:R-:W-:-:S07]  /*14f0*/  UMOV UR7, 0x80000020 ;  /* 0x8000002000077882 */ /* 0x000fce0000000000 */
[----:B------:R-:W-:Y:S01]  /*1500*/  HGMMA.64x128x16.F32.BF16 R24, gdesc[UR4], R24, gsb0 ;  /* 0x01e00000041879f0 */ /* 0x000fe20008001818 */
        /* <DEDUP_REMOVED lines=9> */
[----:B------:R-:W-:Y:S01]  /*15a0*/  BPT.TRAP 0x1 ;  /* 0x000000040000795c */ /* 0x000fe20000300000 */
.L_x_23:
[----:B------:R-:W-:Y:S01]  /*15b0*/  ULEA UR4, UR9, UR11, 0x3 ;  /* 0x0000000b09047291 */ /* 0x000fe2000f8e183f */
[----:B------:R-:W-:-:S03]  /*15c0*/  ISETP.GT.U32.AND P1, PT, R19, 0x1, PT ;  /* 0x000000011300780c */ /* 0x000fc60003f24070 */
[----:B------:R-:W-:-:S04]  /*15d0*/  UIADD3 UR4, UR4, 0x10, URZ ;  /* 0x0000001004047890 */ /* 0x000fc8000fffe03f */
[----:B------:R-:W-:-:S09]  /*15e0*/  UPRMT UR4, URZ, 0x654, UR4 ;  /* 0x000006543f047896 */ /* 0x000fd20008000004 */
[----:B------:R-:W-:Y:S01]  /*15f0*/  SYNCS.ARRIVE.TRANS64.RED.A1T0 RZ, [UR4], RZ ;  /* 0x000000ffffff79a7 */ /* 0x000fe20008100404 */
[----:B------:R-:W-:Y:S05]  /*1600*/  @P1 BRA `(.L_x_24) ;  /* 0x0000000000041947 */ /* 0x000fea0003800000 */
[----:B------:R-:W-:Y:S01]  /*1610*/  BPT.TRAP 0x1 ;  /* 0x000000040000795c */ /* 0x000fe20000300000 */
.L_x_24:
[----:B------:R-:W-:Y:S01]  /*1620*/  UIADD3 UR8, UR8, 0x1, URZ ;  /* 0x0000000108087890 */ /* 0x000fe2000fffe03f */
[C---:B------:R-:W-:Y:S01]  /*1630*/  ISETP.GT.AND P1, PT, R0.reuse, 0x1, PT ;  /* 0x000000010000780c */ /* 0x040fe20003f24270 */
[----:B------:R-:W-:Y:S01]  /*1640*/  UIADD3 UR9, UR9, 0x1, URZ ;  /* 0x0000000109097890 */ /* 0x000fe2000fffe03f */
[----:B------:R-:W-:Y:S01]  /*1650*/  VIADD R0, R0, 0xffffffff ;  /* 0xffffffff00007836 */ /* 0x000fe20000000000 */
[----:B------:R-:W-:Y:S02]  /*1660*/  UISETP.NE.AND UP0, UPT, UR8, 0x2, UPT ;  /* 0x000000020800788c */ /* 0x000fe4000bf05270 */
[----:B------:R-:W-:Y:S02]  /*1670*/  UISETP.NE.AND UP1, UPT, UR9, 0x2, UPT ;  /* 0x000000020900788c */ /* 0x000fe4000bf25270 */
[----:B------:R-:W-:Y:S02]  /*1680*/  USEL UR4, URZ, 0x1, UP0 ;  /* 0x000000013f047887 */ /* 0x000fe40008000000 */
[----:B------:R-:W-:-:S02]  /*1690*/  USEL UR8, UR8, URZ, UP0 ;  /* 0x0000003f08087287 */ /* 0x000fc40008000000 */
[----:B------:R-:W-:Y:S02]  /*16a0*/  USEL UR9, UR9, URZ, UP1 ;  /* 0x0000003f09097287 */ /* 0x000fe40008800000 */
[----:B------:R-:W-:Y:S01]  /*16b0*/  LOP3.LUT R5, R5, UR4, RZ, 0x3c, !PT ;  /* 0x0000000405057c12 */ /* 0x000fe2000f8e3cff */
[----:B------:R-:W-:Y:S09]  /*16c0*/  @P1 BRA `(.L_x_25) ;  /* 0xfffffffc00441947 */ /* 0x000ff2000383ffff */
.L_x_18:
[----:B------:R-:W2:Y:S02]  /*16d0*/  LDC R0, c[0x0][0x28c] ;  /* 0x0000a300ff007b82 */ /* 0x000ea40000000800 */
[----:B--2---:R-:W-:-:S13]  /*16e0*/  ISETP.GE.AND P1, PT, R0, 0x1, PT ;  /* 0x000000010000780c */ /* 0x004fda0003f26270 */
[----:B------:R-:W-:Y:S05]  /*16f0*/  @!P1 BRA `(.L_x_26) ;  /* 0x0000000000409947 */ /* 0x000fea0003800000 */
[----:B------:R-:W-:Y:S05]  /*1700*/  @!P0 BRA `(.L_x_27) ;  /* 0x0000000000048947 */ /* 0x000fea0003800000 */
[----:B------:R-:W-:Y:S01]  /*1710*/  BPT.TRAP 0x1 ;  /* 0x000000040000795c */ /* 0x000fe20000300000 */
.L_x_27:
[----:B------:R-:W2:Y:S01]  /*1720*/  S2UR UR6, SR_CgaCtaId ;  /* 0x00000000000679c3 */ /* 0x000ea20000008800 */
[----:B------:R-:W-:Y:S01]  /*1730*/  UISETP.LT.AND UP0, UPT, UR40, 0x1, UPT ;  /* 0x000000012800788c */ /* 0x000fe2000bf01270 */
[----:B------:R-:W-:Y:S01]  /*1740*/  ISETP.GT.U32.AND P0, PT, R19, 0x1, PT ;  /* 0x000000011300780c */ /* 0x000fe20003f04070 */
[----:B------:R-:W-:Y:S02]  /*1750*/  UMOV UR5, 0x400 ;  /* 0x0000040000057882 */ /* 0x000fe40000000000 */
[----:B------:R-:W-:-:S04]  /*1760*/  USEL UR4, UR40, 0x1, UP0 ;  /* 0x0000000128047887 */ /* 0x000fc80008000000 */
[----:B------:R-:W-:-:S04]  /*1770*/  UIADD3 UR4, UR39, UR40, -UR4 ;  /* 0x0000002827047290 */ /* 0x000fc8000fffe804 */
[----:B------:R-:W-:-:S04]  /*1780*/  USHF.L.U32 UR4, UR4, 0x3, URZ ;  /* 0x0000000304047899 */ /* 0x000fc8000800063f */
[----:B------:R-:W-:Y:S02]  /*1790*/  ULOP3.LUT UR4, UR4, 0x8, URZ, 0xc0, !UPT ;  /* 0x0000000804047892 */ /* 0x000fe4000f8ec03f */
[----:B--2---:R-:W-:-:S04]  /*17a0*/  ULEA UR5, UR6, UR5, 0x18 ;  /* 0x0000000506057291 */ /* 0x004fc8000f8ec03f */
[----:B------:R-:W-:-:S04]  /*17b0*/  UIADD3 UR4, UR5, 0x10, UR4 ;  /* 0x0000001005047890 */ /* 0x000fc8000fffe004 */
[----:B------:R-:W-:-:S09]  /*17c0*/  UPRMT UR4, URZ, 0x654, UR4 ;  /* 0x000006543f047896 */ /* 0x000fd20008000004 */
[----:B------:R-:W-:Y:S01]  /*17d0*/  SYNCS.ARRIVE.TRANS64.RED.A1T0 RZ, [UR4], RZ ;  /* 0x000000ffffff79a7 */ /* 0x000fe20008100404 */
[----:B------:R-:W-:Y:S05]  /*17e0*/  @P0 BRA `(.L_x_26) ;  /* 0x0000000000040947 */ /* 0x000fea0003800000 */
[----:B------:R-:W-:Y:S01]  /*17f0*/  BPT.TRAP 0x1 ;  /* 0x000000040000795c */ /* 0x000fe20000300000 */
.L_x_26:
[----:B------:R-:W2:Y:S01]  /*1800*/  LDC R6, c[0x0][0x288] ;  /* 0x0000a200ff067b82 */ /* 0x000ea20000000800 */
[----:B------:R-:W-:Y:S01]  /*1810*/  LOP3.LUT R0, R22, 0x1, RZ, 0xc0, !PT ;  /* 0x0000000116007812 */ /* 0x000fe200078ec0ff */
[----:B------:R-:W-:Y:S01]  /*1820*/  UIADD3 UR39, UR40, UR39, URZ ;  /* 0x0000002728277290 */ /* 0x000fe2000fffe03f */
[----:B01----:R-:W-:Y:S01]  /*1830*/  SHF.R.U32.HI R3, RZ, 0x2, R18 ;  /* 0x00000002ff037819 */ /* 0x003fe20000011612 */
[----:B------:R-:W-:Y:S01]  /*1840*/  IMAD.SHL.U32 R13, R92, 0x80, RZ ;  /* 0x000000805c0d7824 */ /* 0x000fe200078e00ff */
[----:B------:R-:W-:Y:S01]  /*1850*/  LOP3.LUT R4, R18, 0x60, RZ, 0xc0, !PT ;  /* 0x0000006012047812 */ /* 0x000fe200078ec0ff */
[----:B------:R-:W-:Y:S01]  /*1860*/  IMAD.SHL.U32 R8, R0, 0x40, RZ ;  /* 0x0000004000087824 */ /* 0x000fe200078e00ff */
[----:B------:R-:W-:Y:S01]  /*1870*/  LOP3.LUT R5, R18, 0x3, RZ, 0xc0, !PT ;  /* 0x0000000312057812 */ /* 0x000fe200078ec0ff */
[----:B------:R-:W-:Y:S01]  /*1880*/  USHF.R.U32.HI UR4, URZ, 0x1, UR39 ;  /* 0x000000013f047899 */ /* 0x000fe20008011627 */
[----:B------:R-:W-:Y:S01]  /*1890*/  LOP3.LUT R3, R3, 0x7, RZ, 0xc0, !PT ;  /* 0x0000000703037812 */ /* 0x000fe200078ec0ff */
[----:B------:R-:W-:Y:S01]  /*18a0*/  ULDC UR8, c[0x0][0x284] ;  /* 0x0000a10000087ab9 */ /* 0x000fe20000000800 */
[----:B------:R-:W-:Y:S01]  /*18b0*/  SHF.R.U32.HI R4, RZ, 0x1, R4 ;  /* 0x00000001ff047819 */ /* 0x000fe20000011604 */
[----:B------:R-:W-:Y:S01]  /*18c0*/  ULOP3.LUT UR4, UR4, 0x1, URZ, 0xc0, !UPT ;  /* 0x0000000104047892 */ /* 0x000fe2000f8ec03f */
[----:B------:R-:W-:Y:S01]  /*18d0*/  SHF.R.S32.HI R21, RZ, 0x1f, R89 ;  /* 0x0000001fff157819 */ /* 0x000fe20000011459 */
[----:B------:R-:W-:Y:S01]  /*18e0*/  UISETP.GT.U32.AND UP1, UPT, UR39, 0x1, UPT ;  /* 0x000000012700788c */ /* 0x000fe2000bf24070 */
[--C-:B------:R-:W-:Y:S01]  /*18f0*/  IADD3 R7, RZ, -R4, -R3.reuse ;  /* 0x80000004ff077210 */ /* 0x100fe20007ffe803 */
[----:B------:R-:W-:Y:S01]  /*1900*/  UISETP.NE.U32.AND UP0, UPT, UR4, 0x1, UPT ;  /* 0x000000010400788c */ /* 0x000fe2000bf05070 */
[----:B------:R-:W-:Y:S01]  /*1910*/  LOP3.LUT R3, R8, 0x40, R3, 0xe2, !PT ;  /* 0x0000004008037812 */ /* 0x000fe200078ee203 */
[----:B------:R-:W-:Y:S01]  /*1920*/  IMAD.SHL.U32 R8, R18, 0x2, RZ ;  /* 0x0000000212087824 */ /* 0x000fe200078e00ff */
[----:B------:R-:W-:Y:S01]  /*1930*/  ULDC.64 UR6, c[0x0][0x5d0] ;  /* 0x0001740000067ab9 */ /* 0x000fe20000000a00 */
[----:B------:R-:W-:Y:S01]  /*1940*/  UISETP.LT.U32.AND UP1, UPT, UR40, 0x2, UP1 ;  /* 0x000000022800788c */ /* 0x000fe20008f21070 */
[----:B------:R-:W-:Y:S01]  /*1950*/  IMAD.WIDE R10, R91, 0x80, RZ ;  /* 0x000000805b0a7825 */ /* 0x000fe200078e02ff */
[----:B------:R-:W-:Y:S01]  /*1960*/  UISETP.GT.U32.AND UP0, UPT, UR40, 0x1, !UP0 ;  /* 0x000000012800788c */ /* 0x000fe2000c704070 */
[----:B------:R-:W-:Y:S01]  /*1970*/  LOP3.LUT R8, R13, 0x6, R8, 0xf8, !PT ;  /* 0x000000060d087812 */ /* 0x000fe200078ef808 */
[----:B------:R-:W-:Y:S01]  /*1980*/  USEL UR5, URZ, 0x1, !UP1 ;  /* 0x000000013f057887 */ /* 0x000fe2000c800000 */
[----:B--2---:R-:W-:Y:S01]  /*1990*/  IMAD R12, R5, -0x2, R6 ;  /* 0xfffffffe050c7824 */ /* 0x004fe200078e0206 */
[----:B------:R-:W-:Y:S01]  /*19a0*/  ISETP.GE.AND P0, PT, R13, R6, PT ;  /* 0x000000060d00720c */ /* 0x000fe20003f06270 */
[----:B------:R-:W-:Y:S01]  /*19b0*/  IMAD.SHL.U32 R5, R91, 0x80, RZ ;  /* 0x000000805b057824 */ /* 0x000fe200078e00ff */
[----:B------:R-:W-:Y:S01]  /*19c0*/  SHF.R.S32.HI R9, RZ, 0x1f, R8 ;  /* 0x0000001fff097819 */ /* 0x000fe20000011408 */
[----:B------:R-:W-:Y:S01]  /*19d0*/  IMAD R6, R21, UR6, RZ ;  /* 0x0000000615067c24 */ /* 0x000fe2000f8e02ff */
[----:B------:R-:W-:Y:S01]  /*19e0*/  USEL UR4, URZ, 0x1, !UP0 ;  /* 0x000000013f047887 */ /* 0x000fe2000c000000 */
[----:B------:R-:W-:Y:S01]  /*19f0*/  IMAD R0, R0, -0x40, R7 ;  /* 0xffffffc000007824 */ /* 0x000fe200078e0207 */
[----:B------:R-:W-:Y:S01]  /*1a00*/  ISETP.GE.OR P0, PT, R5, UR8, P0 ;  /* 0x0000000805007c0c */ /* 0x000fe20008706670 */
[C---:B------:R-:W-:Y:S01]  /*1a10*/  IMAD R15, R89.reuse, UR7, R6 ;  /* 0x00000007590f7c24 */ /* 0x040fe2000f8e0206 */
[----:B------:R-:W-:Y:S01]  /*1a20*/  LOP3.LUT R105, R10, R3, R4, 0xfe, !PT ;  /* 0x000000030a697212 */ /* 0x000fe200078efe04 */
[----:B------:R-:W-:Y:S01]  /*1a30*/  IMAD.WIDE.U32 R6, R89, UR6, R8 ;  /* 0x0000000659067c25 */ /* 0x000fe2000f8e0008 */
[----:B------:R-:W-:Y:S01]  /*1a40*/  ULOP3.LUT UR39, UR39, 0x1, URZ, 0xc0, !UPT ;  /* 0x0000000127277892 */ /* 0x000fe2000f8ec03f */
[----:B------:R-:W-:Y:S01]  /*1a50*/  IADD3 R3, -R5, UR8, R0 ;  /* 0x0000000805037c10 */ /* 0x000fe2000fffe100 */
[----:B------:R-:W-:Y:S01]  /*1a60*/  ULOP3.LUT UR38, UR4, UR38, UR5, 0x96, !UPT ;  /* 0x0000002604267292 */ /* 0x000fe2000f8e9605 */
[----:B------:R-:W-:-:S02]  /*1a70*/  IMAD.IADD R7, R7, 0x1, R15 ;  /* 0x0000000107077824 */ /* 0x000fc400078e020f */
[----:B------:R-:W-:Y:S02]  /*1a80*/  IMAD.IADD R4, R12, 0x1, -R13 ;  /* 0x000000010c047824 */ /* 0x000fe400078e0a0d */
[----:B------:R-:W-:Y:S02]  /*1a90*/  IMAD.MOV.U32 R0, RZ, RZ, -0x1 ;  /* 0xffffffffff007424 */ /* 0x000fe400078e00ff */
[----:B------:R-:W-:Y:S05]  /*1aa0*/  @P0 BRA `(.L_x_28) ;  /* 0x0000004000240947 */ /* 0x000fea0003800000 */
[----:B------:R-:W0:Y:S01]  /*1ab0*/  LDC.64 R98, c[0x0][0x5c8] ;  /* 0x00017200ff627b82 */ /* 0x000e220000000a00 */
[----:B-----5:R-:W-:Y:S01]  /*1ac0*/  FSETP.NEU.AND P0, PT, R88, RZ, PT ;  /* 0x000000ff5800720b */ /* 0x020fe20003f0d000 */
[----:B------:R-:W-:Y:S01]  /*1ad0*/  BSSY B0, `(.L_x_28) ;  /* 0x0000406000007945 */ /* 0x000fe20003800000 */
[----:B------:R-:W-:-:S04]  /*1ae0*/  ISETP.GT.AND P2, PT, R4, RZ, PT ;  /* 0x000000ff0400720c */ /* 0x000fc80003f44270 */
[----:B------:R-:W-:Y:S01]  /*1af0*/  ISETP.GT.AND P1, PT, R3, RZ, P2 ;  /* 0x000000ff0300720c */ /* 0x000fe20001724270 */
[-C--:B0-----:R-:W-:Y:S02]  /*1b00*/  IMAD R12, R11, R98.reuse, RZ ;  /* 0x000000620b0c7224 */ /* 0x081fe400078e02ff */
[----:B------:R-:W-:-:S04]  /*1b10*/  IMAD.WIDE.U32 R92, R105, R98, R6 ;  /* 0x00000062695c7225 */ /* 0x000fc800078e0006 */
[----:B------:R-:W-:-:S04]  /*1b20*/  IMAD R5, R105, R99, R12 ;  /* 0x0000006369057224 */ /* 0x000fc800078e020c */
[----:B------:R-:W-:Y:S01]  /*1b30*/  IMAD.IADD R91, R93, 0x1, R5 ;  /* 0x000000015d5b7824 */ /* 0x000fe200078e0205 */
[----:B------:R-:W-:Y:S06]  /*1b40*/  @!P0 BRA `(.L_x_29) ;  /* 0x0000002c00288947 */ /* 0x000fec0003800000 */
[----:B------:R-:W0:Y:S01]  /*1b50*/  LDC.64 R96, c[0x0][0x5b8] ;  /* 0x00016e00ff607b82 */ /* 0x000e220000000a00 */
[----:B------:R-:W-:-:S07]  /*1b60*/  ULDC.64 UR4, c[0x0][0x5c0] ;  /* 0x0001700000047ab9 */ /* 0x000fce0000000a00 */
[----:B------:R-:W1:Y:S08]  /*1b70*/  LDC.64 R100, c[0x0][0x5b0] ;  /* 0x00016c00ff647b82 */ /* 0x000e700000000a00 */
[----:B------:R-:W2:Y:S01]  /*1b80*/  LDC.64 R102, c[0x0][0x5a8] ;  /* 0x00016a00ff667b82 */ /* 0x000ea20000000a00 */
[-C--:B0-----:R-:W-:Y:S02]  /*1b90*/  IMAD R6, R21, R96.reuse, RZ ;  /* 0x0000006015067224 */ /* 0x081fe400078e02ff */
[----:B------:R-:W-:-:S04]  /*1ba0*/  IMAD.WIDE.U32 R94, R89, R96, R8 ;  /* 0x00000060595e7225 */ /* 0x000fc800078e0008 */
[----:B------:R-:W-:Y:S02]  /*1bb0*/  IMAD R93, R89, R97, R6 ;  /* 0x00000061595d7224 */ /* 0x000fe400078e0206 */
[-C--:B-1----:R-:W-:Y:S02]  /*1bc0*/  IMAD R10, R11, R100.reuse, RZ ;  /* 0x000000640b0a7224 */ /* 0x082fe400078e02ff */
[----:B------:R-:W-:Y:S02]  /*1bd0*/  IMAD.IADD R13, R95, 0x1, R93 ;  /* 0x000000015f0d7824 */ /* 0x000fe400078e025d */
[----:B------:R-:W-:Y:S02]  /*1be0*/  IMAD.MOV.U32 R12, RZ, RZ, R94 ;  /* 0x000000ffff0c7224 */ /* 0x000fe400078e005e */
[C---:B------:R-:W-:Y:S02]  /*1bf0*/  IMAD R97, R105.reuse, R101, R10 ;  /* 0x0000006569617224 */ /* 0x040fe400078e020a */
[----:B------:R-:W-:-:S04]  /*1c00*/  IMAD.WIDE.U32 R6, R105, R100, R12 ;  /* 0x0000006469067225 */ /* 0x000fc800078e000c */
[----:B------:R-:W-:Y:S01]  /*1c10*/  IMAD.IADD R5, R7, 0x1, R97 ;  /* 0x0000000107057824 */ /* 0x000fe200078e0261 */
[----:B--2---:R-:W-:-:S04]  /*1c20*/  LEA R14, P0, R6, R102, 0x1 ;  /* 0x00000066060e7211 */ /* 0x004fc800078008ff */
[----:B------:R-:W-:-:S05]  /*1c30*/  LEA.HI.X R15, R6, R103, R5, 0x1, P0 ;  /* 0x00000067060f7211 */ /* 0x000fca00000f0c05 */
[----:B------:R0:W2:Y:S01]  /*1c40*/  @P1 LDG.E.LTC128B.U16 R5, desc[UR36][R14.64] ;  /* 0x000000240e051981 */ /* 0x0000a2000c1e1520 */
[----:B------:R-:W-:Y:S01]  /*1c50*/  LEA R10, P0, R92, UR4, 0x1 ;  /* 0x000000045c0a7c11 */ /* 0x000fe2000f8008ff */
[----:B------:R-:W-:Y:S01]  /*1c60*/  IMAD.WIDE.U32 R6, R105, R100, R8 ;  /* 0x0000006469067225 */ /* 0x000fe200078e0008 */
[----:B------:R-:W-:Y:S03]  /*1c70*/  BSSY B1, `(.L_x_30) ;  /* 0x0000012000017945 */ /* 0x000fe60003800000 */
[----:B------:R-:W-:Y:S02]  /*1c80*/  IMAD.IADD R7, R97, 0x1, R7 ;  /* 0x0000000161077824 */ /* 0x000fe400078e0207 */
[----:B------:R-:W-:Y:S01]  /*1c90*/  IMAD.WIDE.U32 R20, R89, R96, R6 ;  /* 0x0000006059147225 */ /* 0x000fe200078e0006 */
[----:B0-----:R-:W-:-:S03]  /*1ca0*/  SHF.L.U64.HI R15, R100, 0x3, R101 ;  /* 0x00000003640f7819 */ /* 0x001fc60000010265 */
[----:B------:R-:W-:Y:S01]  /*1cb0*/  IMAD.IADD R7, R93, 0x1, R21 ;  /* 0x000000015d077824 */ /* 0x000fe200078e0215 */
[----:B------:R-:W-:Y:S01]  /*1cc0*/  LEA R6, P4, R20, R102, 0x1 ;  /* 0x0000006614067211 */ /* 0x000fe200078808ff */
[----:B------:R-:W-:-:S03]  /*1cd0*/  IMAD.SHL.U32 R14, R100, 0x8, RZ ;  /* 0x00000008640e7824 */ /* 0x000fc600078e00ff */
[----:B------:R-:W-:Y:S01]  /*1ce0*/  LEA.HI.X R7, R20, R103, R7, 0x1, P4 ;  /* 0x0000006714077211 */ /* 0x000fe200020f0c07 */
[----:B--2---:R-:W-:-:S04]  /*1cf0*/  IMAD.U32 R11, R5, 0x10000, RZ ;  /* 0x00010000050b7824 */ /* 0x004fc800078e00ff */
[----:B------:R-:W-:-:S04]  /*1d00*/  FMUL R11, R11, R88 ;  /* 0x000000580b0b7220 */ /* 0x000fc80000400000 */
[----:B------:R-:W-:Y:S01]  /*1d10*/  FFMA R24, R24, R23, R11 ;  /* 0x0000001718187223 */ /* 0x000fe2000000000b */
[----:B------:R-:W-:Y:S02]  /*1d20*/  LEA.HI.X R11, R92, UR5, R91, 0x1, P0 ;  /* 0x000000055c0b7c11 */ /* 0x000fe400080f0c5b */
[----:B------:R-:W-:Y:S02]  /*1d30*/  ISETP.GT.AND P0, PT, R4, 0x1, PT ;  /* 0x000000010400780c */ /* 0x000fe40003f04270 */
[----:B------:R-:W-:Y:S02]  /*1d40*/  F2FP.BF16.F32.PACK_AB R24, RZ, R24 ;  /* 0x00000018ff18723e */ /* 0x000fe400000010ff */
[----:B------:R-:W-:-:S03]  /*1d50*/  ISETP.GT.AND P3, PT, R3, RZ, P0 ;  /* 0x000000ff0300720c */ /* 0x000fc60000764270 */
[----:B------:R0:W-:Y:S10]  /*1d60*/  @P1 STG.E.U16 desc[UR36][R10.64], R24 ;  /* 0x000000180a001986 */ /* 0x0001f4000c101524 */
[----:B------:R-:W-:Y:S05]  /*1d70*/  @!P3 BRA `(.L_x_31) ;  /* 0x000000000004b947 */ /* 0x000fea0003800000 */
[----:B------:R1:W5:Y:S02]  /*1d80*/  LDG.E.LTC128B.U16 R5, desc[UR36][R6.64+0x2] ;  /* 0x0000022406057981 */ /* 0x000364000c1e1520 */
.L_x_31:
[----:B------:R-:W-:Y:S05]  /*1d90*/  BSYNC B1 ;  /* 0x0000000000017941 */ /* 0x000fea0003800000 */
.L_x_30:
[----:B-----5:R-:W-:Y:S01]  /*1da0*/  IMAD.U32 R91, R5, 0x10000, RZ ;  /* 0x00010000055b7824 */ /* 0x020fe200078e00ff */
[----:B------:R-:W-:Y:S01]  /*1db0*/  ISETP.GT.AND P2, PT, R3, 0x8, P2 ;  /* 0x000000080300780c */ /* 0x000fe20001744270 */
[----:B------:R-:W-:Y:S01]  /*1dc0*/  IMAD.WIDE.U32 R20, R105, R100, R14 ;  /* 0x0000006469147225 */ /* 0x000fe200078e000e */
[----:B0-----:R-:W-:-:S03]  /*1dd0*/  PRMT R24, R5, 0x7610, R24 ;  /* 0x0000761005187816 */ /* 0x001fc60000000018 */
[----:B------:R-:W-:Y:S01]  /*1de0*/  FMUL R12, R91, R88 ;  /* 0x000000585b0c7220 */ /* 0x000fe20000400000 */
[----:B------:R-:W-:Y:S01]  /*1df0*/  IMAD.IADD R97, R97, 0x1, R21 ;  /* 0x0000000161617824 */ /* 0x000fe200078e0215 */
[----:B------:R-:W-:Y:S02]  /*1e00*/  IADD3 R94, P1, R94, R20, RZ ;  /* 0x000000145e5e7210 */ /* 0x000fe40007f3e0ff */
[----:B------:R-:W-:-:S03]  /*1e10*/  FFMA R12, R25, R23, R12 ;  /* 0x00000017190c7223 */ /* 0x000fc6000000000c */
[----:B------:R-:W-:Y:S02]  /*1e20*/  IMAD.X R13, R97, 0x1, R13, P1 ;  /* 0x00000001610d7824 */ /* 0x000fe400008e060d */
[----:B------:R-:W-:Y:S02]  /*1e30*/  F2FP.BF16.F32.PACK_AB R12, RZ, R12 ;  /* 0x0000000cff0c723e */ /* 0x000fe400000010ff */
[----:B------:R-:W-:Y:S02]  /*1e40*/  LEA R14, P1, R94, R102, 0x1 ;  /* 0x000000665e0e7211 */ /* 0x000fe400078208ff */
[----:B------:R-:W-:Y:S02]  /*1e50*/  PRMT R21, R12, 0x7610, R21 ;  /* 0x000076100c157816 */ /* 0x000fe40000000015 */
[----:B------:R-:W-:-:S03]  /*1e60*/  LEA.HI.X R15, R94, R103, R13, 0x1, P1 ;  /* 0x000000675e0f7211 */ /* 0x000fc600008f0c0d */
[----:B------:R0:W-:Y:S04]  /*1e70*/  @P3 STG.E.U16 desc[UR36][R10.64+0x2], R21 ;  /* 0x000002150a003986 */ /* 0x0001e8000c101524 */
[----:B------:R-:W2:Y:S01]  /*1e80*/  @P2 LDG.E.LTC128B.U16 R24, desc[UR36][R14.64] ;  /* 0x000000240e182981 */ /* 0x000ea2000c1e1520 */
[----:B------:R-:W-:Y:S01]  /*1e90*/  IADD3 R20, P1, R8, R20, RZ ;  /* 0x0000001408147210 */ /* 0x000fe20007f3e0ff */
[----:B------:R-:W-:Y:S01]  /*1ea0*/  BSSY B1, `(.L_x_32) ;  /* 0x0000011000017945 */ /* 0x000fe20003800000 */
[C---:B------:R-:W-:Y:S02]  /*1eb0*/  SHF.L.U64.HI R13, R98.reuse, 0x4, R99 ;  /* 0x00000004620d7819 */ /* 0x040fe40000010263 */
[----:B------:R-:W-:Y:S01]  /*1ec0*/  ISETP.GT.AND P0, PT, R3, 0x8, P0 ;  /* 0x000000080300780c */ /* 0x000fe20000704270 */
[----:B0-----:R-:W-:Y:S01]  /*1ed0*/  IMAD.X R21, R9, 0x1, R97, P1 ;  /* 0x0000000109157824 */ /* 0x001fe200008e0661 */
[----:B------:R-:W-:Y:S01]  /*1ee0*/  LEA R12, P1, R98, R10, 0x4 ;  /* 0x0000000a620c7211 */ /* 0x000fe200078220ff */
[----:B------:R-:W-:-:S04]  /*1ef0*/  IMAD.WIDE.U32 R20, R89, R96, R20 ;  /* 0x0000006059147225 */ /* 0x000fc800078e0014 */
[----:B------:R-:W-:Y:S01]  /*1f00*/  IMAD.X R13, R13, 0x1, R11, P1 ;  /* 0x000000010d0d7824 */ /* 0x000fe200008e060b */
[----:B------:R-:W-:Y:S01]  /*1f10*/  LEA R8, P3, R20, R102, 0x1 ;  /* 0x0000006614087211 */ /* 0x000fe200078608ff */
[----:B------:R-:W-:-:S05]  /*1f20*/  IMAD.IADD R9, R93, 0x1, R21 ;  /* 0x000000015d097824 */ /* 0x000fca00078e0215 */
[----:B------:R-:W-:Y:S01]  /*1f30*/  LEA.HI.X R9, R20, R103, R9, 0x1, P3 ;  /* 0x0000006714097211 */ /* 0x000fe200018f0c09 */
[----:B--2---:R-:W-:-:S04]  /*1f40*/  IMAD.U32 R5, R24, 0x10000, RZ ;  /* 0x0001000018057824 */ /* 0x004fc800078e00ff */
[----:B------:R-:W-:-:S04]  /*1f50*/  FMUL R5, R5, R88 ;  /* 0x0000005805057220 */ /* 0x000fc80000400000 */
[----:B------:R-:W-:-:S05]  /*1f60*/  FFMA R5, R26, R23, R5 ;  /* 0x000000171a057223 */ /* 0x000fca0000000005 */
[----:B------:R-:W-:-:S05]  /*1f70*/  F2FP.BF16.F32.PACK_AB R5, RZ, R5 ;  /* 0x00000005ff05723e */ /* 0x000fca00000010ff */
[----:B------:R0:W-:Y:S01]  /*1f80*/  @P2 STG.E.U16 desc[UR36][R12.64], R5 ;  /* 0x000000050c002986 */ /* 0x0001e2000c101524 */
[----:B------:R-:W-:Y:S05]  /*1f90*/  @!P0 BRA `(.L_x_33) ;  /* 0x0000000000048947 */ /* 0x000fea0003800000 */
[----:B------:R2:W5:Y:S02]  /*1fa0*/  LDG.E.LTC128B.U16 R24, desc[UR36][R8.64+0x2] ;  /* 0x0000022408187981 */ /* 0x000564000c1e1520 */
.L_x_33:
[----:B------:R-:W-:Y:S05]  /*1fb0*/  BSYNC B1 ;  /* 0x0000000000017941 */ /* 0x000fea0003800000 */
.L_x_32:
[----:B0----5:R-:W-:Y:S01]  /*1fc0*/  IMAD.U32 R5, R24, 0x10000, RZ ;  /* 0x0001000018057824 */ /* 0x021fe200078e00ff */
[----:B------:R-:W-:Y:S01]  /*1fd0*/  ISETP.GT.AND P1, PT, R4, 0x8, PT ;  /* 0x000000080400780c */ /* 0x000fe20003f24270 */
[----:B------:R-:W-:Y:S02]  /*1fe0*/  BSSY B1, `(.L_x_34) ;  /* 0x0000008000017945 */ /* 0x000fe40003800000 */
[----:B------:R-:W-:Y:S01]  /*1ff0*/  FMUL R14, R5, R88 ;  /* 0x00000058050e7220 */ /* 0x000fe20000400000 */
[----:B------:R-:W-:-:S03]  /*2000*/  ISETP.GT.AND P2, PT, R3, RZ, P1 ;  /* 0x000000ff0300720c */ /* 0x000fc60000f44270 */
[----:B------:R-:W-:-:S05]  /*2010*/  FFMA R14, R27, R23, R14 ;  /* 0x000000171b0e7223 */ /* 0x000fca000000000e */
[----:B------:R-:W-:-:S05]  /*2020*/  F2FP.BF16.F32.PACK_AB R14, RZ, R14 ;  /* 0x0000000eff0e723e */ /* 0x000fca00000010ff */
[----:B------:R0:W-:Y:S01]  /*2030*/  @P0 STG.E.U16 desc[UR36][R12.64+0x2], R14 ;  /* 0x0000020e0c000986 */ /* 0x0001e2000c101524 */
[----:B------:R-:W-:Y:S05]  /*2040*/  @!P2 BRA `(.L_x_35) ;  /* 0x000000000004a947 */ /* 0x000fea0003800000 */
[----:B------:R3:W5:Y:S02]  /*2050*/  LDG.E.LTC128B.U16 R24, desc[UR36][R6.64+0x10] ;  /* 0x0000102406187981 */ /* 0x000764000c1e1520 */
.L_x_35:
[----:B------:R-:W-:Y:S05]  /*2060*/  BSYNC B1 ;  /* 0x0000000000017941 */ /* 0x000fea0003800000 */
.L_x_34:
[----:B-----5:R-:W-:Y:S01]  /*2070*/  IMAD.U32 R5, R24, 0x10000, RZ ;  /* 0x0001000018057824 */ /* 0x020fe200078e00ff */
        /* <DEDUP_REMOVED lines=9> */
.L_x_37:
[----:B------:R-:W-:Y:S05]  /*2110*/  BSYNC B1 ;  /* 0x0000000000017941 */ /* 0x000fea0003800000 */
.L_x_36:
[----:B----45:R-:W-:Y:S01]  /*2120*/  IMAD.U32 R5, R24, 0x10000, RZ ;  /* 0x0001000018057824 */ /* 0x030fe200078e00ff */
[----:B------:R-:W-:Y:S01]  /*2130*/  ISETP.GT.AND P1, PT, R3, 0x8, P1 ;  /* 0x000000080300780c */ /* 0x000fe20000f24270 */
[----:B------:R-:W-:Y:S02]  /*2140*/  BSSY B1, `(.L_x_38) ;  /* 0x0000007000017945 */ /* 0x000fe40003800000 */
[----:B0-----:R-:W-:-:S04]  /*2150*/  FMUL R14, R5, R88 ;  /* 0x00000058050e7220 */ /* 0x001fc80000400000 */
[----:B------:R-:W-:-:S05]  /*2160*/  FFMA R14, R29, R23, R14 ;  /* 0x000000171d0e7223 */ /* 0x000fca000000000e */
[----:B------:R-:W-:-:S05]  /*2170*/  F2FP.BF16.F32.PACK_AB R14, RZ, R14 ;  /* 0x0000000eff0e723e */ /* 0x000fca00000010ff */
[----:B------:R0:W-:Y:S01]  /*2180*/  @P3 STG.E.U16 desc[UR36][R10.64+0x12], R14 ;  /* 0x0000120e0a003986 */ /* 0x0001e2000c101524 */
[----:B------:R-:W-:Y:S05]  /*2190*/  @!P1 BRA `(.L_x_39) ;  /* 0x0000000000049947 */ /* 0x000fea0003800000 */
[----:B------:R4:W5:Y:S02]  /*21a0*/  LDG.E.LTC128B.U16 R24, desc[UR36][R8.64+0x10] ;  /* 0x0000102408187981 */ /* 0x000964000c1e1520 */
.L_x_39:
[----:B------:R-:W-:Y:S05]  /*21b0*/  BSYNC B1 ;  /* 0x0000000000017941 */ /* 0x000fea0003800000 */
.L_x_38:
[----:B-----5:R-:W-:Y:S01]  /*21c0*/  IMAD.U32 R5, R24, 0x10000, RZ ;  /* 0x0001000018057824 */ /* 0x020fe200078e00ff */
[----:B------:R-:W-:Y:S01]  /*21d0*/  ISETP.GT.AND P0, PT, R3, 0x8, P0 ;  /* 0x000000080300780c */ /* 0x000fe20000704270 */
[----:B------:R-:W-:Y:S02]  /*21e0*/  BSSY B1, `(.L_x_40) ;  /* 0x0000007000017945 */ /* 0x000fe40003800000 */
[----:B------:R-:W-:-:S04]  /*21f0*/  FMUL R5, R5, R88 ;  /* 0x0000005805057220 */ /* 0x000fc80000400000 */
[----:B------:R-:W-:-:S05]  /*2200*/  FFMA R5, R30, R23, R5 ;  /* 0x000000171e057223 */ /* 0x000fca0000000005 */
[----:B------:R-:W-:-:S05]  /*2210*/  F2FP.BF16.F32.PACK_AB R5, RZ, R5 ;  /* 0x00000005ff05723e */ /* 0x000fca00000010ff */
[----:B------:R0:W-:Y:S01]  /*2220*/  @P1 STG.E.U16 desc[UR36][R12.64+0x10], R5 ;  /* 0x000010050c001986 */ /* 0x0001e2000c101524 */
[----:B------:R-:W-:Y:S05]  /*2230*/  @!P0 BRA `(.L_x_41) ;  /* 0x0000000000048947 */ /* 0x000fea0003800000 */
[----:B------:R0:W5:Y:S02]  /*2240*/  LDG.E.LTC128B.U16 R24, desc[UR36][R8.64+0x12] ;  /* 0x0000122408187981 */ /* 0x000164000c1e1520 */
.L_x_41:
[----:B------:R-:W-:Y:S05]  /*2250*/  BSYNC B1 ;  /* 0x0000000000017941 */ /* 0x000fea0003800000 */
.L_x_40:
        /* <DEDUP_REMOVED lines=10> */
.L_x_43:
[----:B------:R-:W-:Y:S05]  /*2300*/  BSYNC B1 ;  /* 0x0000000000017941 */ /* 0x000fea0003800000 */
.L_x_42:
        /* <DEDUP_REMOVED lines=10> */
.L_x_45:
[----:B------:R-:W-:Y:S05]  /*23b0*/  BSYNC B1 ;  /* 0x0000000000017941 */ /* 0x000fea0003800000 */
.L_x_44:
[----:B0----5:R-:W-:Y:S01]  /*23c0*/  IMAD.U32 R5, R24, 0x10000, RZ ;  /* 0x0001000018057824 */ /* 0x021fe200078e00ff */
        /* <DEDUP_REMOVED lines=8> */
.L_x_47:
[----:B------:R-:W-:Y:S05]  /*2450*/  BSYNC B1 ;  /* 0x0000000000017941 */ /* 0x000fea0003800000 */
.L_x_46:
        /* <DEDUP_REMOVED lines=9> */
.L_x_49:
[----:B------:R-:W-:Y:S05]  /*24f0*/  BSYNC B1 ;  /* 0x0000000000017941 */ /* 0x000fea0003800000 */
.L_x_48:
        /* <DEDUP_REMOVED lines=10> */
.L_x_51:
[----:B------:R-:W-:Y:S05]  /*25a0*/  BSYNC B1 ;  /* 0x0000000000017941 */ /* 0x000fea0003800000 */
.L_x_50:
        /* <DEDUP_REMOVED lines=10> */
.L_x_53:
[----:B------:R-:W-:Y:S05]  /*2650*/  BSYNC B1 ;  /* 0x0000000000017941 */ /* 0x000fea0003800000 */
.L_x_52:
        /* <DEDUP_REMOVED lines=9> */
.L_x_55:
[----:B------:R-:W-:Y:S05]  /*26f0*/  BSYNC B1 ;  /* 0x0000000000017941 */ /* 0x000fea0003800000 */
.L_x_54:
        /* <DEDUP_REMOVED lines=9> */
.L_x_57:
[----:B------:R-:W-:Y:S05]  /*2790*/  BSYNC B1 ;  /* 0x0000000000017941 */ /* 0x000fea0003800000 */
.L_x_56:
        /* <DEDUP_REMOVED lines=10> */
.L_x_59:
[----:B------:R-:W-:Y:S05]  /*2840*/  BSYNC B1 ;  /* 0x0000000000017941 */ /* 0x000fea0003800000 */
.L_x_58:
        /* <DEDUP_REMOVED lines=10> */
.L_x_61:
[----:B------:R-:W-:Y:S05]  /*28f0*/  BSYNC B1 ;  /* 0x0000000000017941 */ /* 0x000fea0003800000 */
.L_x_60:
        /* <DEDUP_REMOVED lines=9> */
.L_x_63:
[----:B------:R-:W-:Y:S05]  /*2990*/  BSYNC B1 ;  /* 0x0000000000017941 */ /* 0x000fea0003800000 */
.L_x_62:
        /* <DEDUP_REMOVED lines=9> */
.L_x_65:
[----:B------:R-:W-:Y:S05]  /*2a30*/  BSYNC B1 ;  /* 0x0000000000017941 */ /* 0x000fea0003800000 */
.L_x_64:
        /* <DEDUP_REMOVED lines=10> */
.L_x_67:
[----:B------:R-:W-:Y:S05]  /*2ae0*/  BSYNC B1 ;  /* 0x0000000000017941 */ /* 0x000fea0003800000 */
.L_x_66:
        /* <DEDUP_REMOVED lines=10> */
.L_x_69:
[----:B------:R-:W-:Y:S05]  /*2b90*/  BSYNC B1 ;  /* 0x0000000000017941 */ /* 0x000fea0003800000 */
.L_x_68:
        /* <DEDUP_REMOVED lines=9> */
.L_x_71:
[----:B------:R-:W-:Y:S05]  /*2c30*/  BSYNC B1 ;  /* 0x0000000000017941 */ /* 0x000fea0003800000 */
.L_x_70:
        /* <DEDUP_REMOVED lines=9> */
.L_x_73:
[----:B------:R-:W-:Y:S05]  /*2cd0*/  BSYNC B1 ;  /* 0x0000000000017941 */ /* 0x000fea0003800000 */
.L_x_72:
        /* <DEDUP_REMOVED lines=10> */
.L_x_75:
[----:B------:R-:W-:Y:S05]  /*2d80*/  BSYNC B1 ;  /* 0x0000000000017941 */ /* 0x000fea0003800000 */
.L_x_74:
        /* <DEDUP_REMOVED lines=10> */
.L_x_77:
[----:B------:R-:W-:Y:S05]  /*2e30*/  BSYNC B1 ;  /* 0x0000000000017941 */ /* 0x000fea0003800000 */
.L_x_76:
        /* <DEDUP_REMOVED lines=9> */
.L_x_79:
[----:B------:R-:W-:Y:S05]  /*2ed0*/  BSYNC B1 ;  /* 0x0000000000017941 */ /* 0x000fea0003800000 */
.L_x_78:
        /* <DEDUP_REMOVED lines=9> */
.L_x_81:
[----:B------:R-:W-:Y:S05]  /*2f70*/  BSYNC B1 ;  /* 0x0000000000017941 */ /* 0x000fea0003800000 */
.L_x_80:
        /* <DEDUP_REMOVED lines=10> */
.L_x_83:
[----:B------:R-:W-:Y:S05]  /*3020*/  BSYNC B1 ;  /* 0x0000000000017941 */ /* 0x000fea0003800000 */
.L_x_82:
        /* <DEDUP_REMOVED lines=10> */
.L_x_85:
[----:B------:R-:W-:Y:S05]  /*30d0*/  BSYNC B1 ;  /* 0x0000000000017941 */ /* 0x000fea0003800000 */
.L_x_84:
        /* <DEDUP_REMOVED lines=9> */
.L_x_87:
[----:B------:R-:W-:Y:S05]  /*3170*/  BSYNC B1 ;  /* 0x0000000000017941 */ /* 0x000fea0003800000 */
.L_x_86:
        /* <DEDUP_REMOVED lines=9> */
.L_x_89:
[----:B------:R-:W-:Y:S05]  /*3210*/  BSYNC B1 ;  /* 0x0000000000017941 */ /* 0x000fea0003800000 */
.L_x_88:
        /* <DEDUP_REMOVED lines=10> */
.L_x_91:
[----:B------:R-:W-:Y:S05]  /*32c0*/  BSYNC B1 ;  /* 0x0000000000017941 */ /* 0x000fea0003800000 */
.L_x_90:
        /* <DEDUP_REMOVED lines=10> */
.L_x_93:
[----:B------:R-:W-:Y:S05]  /*3370*/  BSYNC B1 ;  /* 0x0000000000017941 */ /* 0x000fea0003800000 */
.L_x_92:
        /* <DEDUP_REMOVED lines=9> */
.L_x_95:
[----:B------:R-:W-:Y:S05]  /*3410*/  BSYNC B1 ;  /* 0x0000000000017941 */ /* 0x000fea0003800000 */
.L_x_94:
        /* <DEDUP_REMOVED lines=9> */
.L_x_97:
[----:B------:R-:W-:Y:S05]  /*34b0*/  BSYNC B1 ;  /* 0x0000000000017941 */ /* 0x000fea0003800000 */
.L_x_96:
        /* <DEDUP_REMOVED lines=10> */
.L_x_99:
[----:B------:R-:W-:Y:S05]  /*3560*/  BSYNC B1 ;  /* 0x0000000000017941 */ /* 0x000fea0003800000 */
.L_x_98:
        /* <DEDUP_REMOVED lines=10> */
.L_x_101:
[----:B------:R-:W-:Y:S05]  /*3610*/  BSYNC B1 ;  /* 0x0000000000017941 */ /* 0x000fea0003800000 */
.L_x_100:
        /* <DEDUP_REMOVED lines=9> */
.L_x_103:
[----:B------:R-:W-:Y:S05]  /*36b0*/  BSYNC B1 ;  /* 0x0000000000017941 */ /* 0x000fea0003800000 */
.L_x_102:
        /* <DEDUP_REMOVED lines=9> */
.L_x_105:
[----:B------:R-:W-:Y:S05]  /*3750*/  BSYNC B1 ;  /* 0x0000000000017941 */ /* 0x000fea0003800000 */
.L_x_104:
        /* <DEDUP_REMOVED lines=10> */
.L_x_107:
[----:B------:R-:W-:Y:S05]  /*3800*/  BSYNC B1 ;  /* 0x0000000000017941 */ /* 0x000fea0003800000 */
.L_x_106:
        /* <DEDUP_REMOVED lines=10> */
.L_x_109:
[----:B------:R-:W-:Y:S05]  /*38b0*/  BSYNC B1 ;  /* 0x0000000000017941 */ /* 0x000fea0003800000 */
.L_x_108:
        /* <DEDUP_REMOVED lines=9> */
.L_x_111:
[----:B------:R-:W-:Y:S05]  /*3950*/  BSYNC B1 ;  /* 0x0000000000017941 */ /* 0x000fea0003800000 */
.L_x_110:
        /* <DEDUP_REMOVED lines=9> */
.L_x_113:
[----:B------:R-:W-:Y:S05]  /*39f0*/  BSYNC B1 ;  /* 0x0000000000017941 */ /* 0x000fea0003800000 */
.L_x_112:
        /* <DEDUP_REMOVED lines=10> */
.L_x_115:
[----:B------:R-:W-:Y:S05]  /*3aa0*/  BSYNC B1 ;  /* 0x0000000000017941 */ /* 0x000fea0003800000 */
.L_x_114:
        /* <DEDUP_REMOVED lines=10> */
.L_x_117:
[----:B------:R-:W-:Y:S05]  /*3b50*/  BSYNC B1 ;  /* 0x0000000000017941 */ /* 0x000fea0003800000 */
.L_x_116:
        /* <DEDUP_REMOVED lines=9> */
.L_x_119:
[----:B------:R-:W-:Y:S05]  /*3bf0*/  BSYNC B1 ;  /* 0x0000000000017941 */ /* 0x000fea0003800000 */
.L_x_118:
        /* <DEDUP_REMOVED lines=9> */
.L_x_121:
[----:B------:R-:W-:Y:S05]  /*3c90*/  BSYNC B1 ;  /* 0x0000000000017941 */ /* 0x000fea0003800000 */
.L_x_120:
        /* <DEDUP_REMOVED lines=10> */
.L_x_123:
[----:B------:R-:W-:Y:S05]  /*3d40*/  BSYNC B1 ;  /* 0x0000000000017941 */ /* 0x000fea0003800000 */
.L_x_122:
        /* <DEDUP_REMOVED lines=10> */
.L_x_125:
[----:B------:R-:W-:Y:S05]  /*3df0*/  BSYNC B1 ;  /* 0x0000000000017941 */ /* 0x000fea0003800000 */
.L_x_124:
        /* <DEDUP_REMOVED lines=9> */
.L_x_127:
[----:B------:R-:W-:Y:S05]  /*3e90*/  BSYNC B1 ;  /* 0x0000000000017941 */ /* 0x000fea0003800000 */
.L_x_126:
        /* <DEDUP_REMOVED lines=9> */
.L_x_129:
[----:B------:R-:W-:Y:S05]  /*3f30*/  BSYNC B1 ;  /* 0x0000000000017941 */ /* 0x000fea0003800000 */
.L_x_128:
        /* <DEDUP_REMOVED lines=10> */
.L_x_131:
[----:B------:R-:W-:Y:S05]  /*3fe0*/  BSYNC B1 ;  /* 0x0000000000017941 */ /* 0x000fea0003800000 */
.L_x_130:
        /* <DEDUP_REMOVED lines=10> */
.L_x_133:
[----:B------:R-:W-:Y:S05]  /*4090*/  BSYNC B1 ;  /* 0x0000000000017941 */ /* 0x000fea0003800000 */
.L_x_132:
        /* <DEDUP_REMOVED lines=9> */
.L_x_135:
[----:B------:R-:W-:Y:S05]  /*4130*/  BSYNC B1 ;  /* 0x0000000000017941 */ /* 0x000fea0003800000 */
.L_x_134:
        /* <DEDUP_REMOVED lines=9> */
.L_x_137:
[----:B------:R-:W-:Y:S05]  /*41d0*/  BSYNC B1 ;  /* 0x0000000000017941 */ /* 0x000fea0003800000 */
.L_x_136:
        /* <DEDUP_REMOVED lines=10> */
.L_x_139:
[----:B------:R-:W-:Y:S05]  /*4280*/  BSYNC B1 ;  /* 0x0000000000017941 */ /* 0x000fea0003800000 */
.L_x_138:
        /* <DEDUP_REMOVED lines=10> */
.L_x_141:
[----:B------:R-:W-:Y:S05]  /*4330*/  BSYNC B1 ;  /* 0x0000000000017941 */ /* 0x000fea0003800000 */
.L_x_140:
        /* <DEDUP_REMOVED lines=9> */
.L_x_143:
[----:B------:R-:W-:Y:S05]  /*43d0*/  BSYNC B1 ;  /* 0x0000000000017941 */ /* 0x000fea0003800000 */
.L_x_142:
        /* <DEDUP_REMOVED lines=9> */
.L_x_145:
[----:B------:R-:W-:Y:S05]  /*4470*/  BSYNC B1 ;  /* 0x0000000000017941 */ /* 0x000fea0003800000 */
.L_x_144:
        /* <DEDUP_REMOVED lines=10> */
.L_x_147:
[----:B------:R-:W-:Y:S05]  /*4520*/  BSYNC B1 ;  /* 0x0000000000017941 */ /* 0x000fea0003800000 */
.L_x_146:
[----:B-----5:R-:W-:Y:S01]  /*4530*/  IMAD.U32 R5, R24, 0x10000, RZ ;  /* 0x0001000018057824 */ /* 0x020fe200078e00ff */
[----:B------:R-:W-:Y:S01]  /*4540*/  ISETP.GT.AND P0, PT, R4, 0x79, PT ;  /* 0x000000790400780c */ /* 0x000fe20003f04270 */
[----:B------:R-:W-:Y:S01]  /*4550*/  @P2 IMAD.MOV.U32 R4, RZ, RZ, R10 ;  /* 0x000000ffff042224 */ /* 0x000fe200078e000a */
[----:B------:R-:W-:Y:S01]  /*4560*/  BSSY B1, `(.L_x_148) ;  /* 0x000000a000017945 */ /* 0x000fe20003800000 */
[----:B------:R-:W-:Y:S01]  /*4570*/  FMUL R5, R5, R88 ;  /* 0x0000005805057220 */ /* 0x000fe20000400000 */
[----:B------:R-:W-:-:S03]  /*4580*/  ISETP.GT.AND P3, PT, R3, RZ, P0 ;  /* 0x000000ff0300720c */ /* 0x000fc60000764270 */
[----:B------:R-:W-:-:S05]  /*4590*/  FFMA R5, R84, R23, R5 ;  /* 0x0000001754057223 */ /* 0x000fca0000000005 */
[----:B------:R-:W-:-:S04]  /*45a0*/  F2FP.BF16.F32.PACK_AB R5, RZ, R5 ;  /* 0x00000005ff05723e */ /* 0x000fc800000010ff */
[----:B0-----:R-:W-:Y:S01]  /*45b0*/  PRMT R14, R5, 0x7610, R14 ;  /* 0x00007610050e7816 */ /* 0x001fe2000000000e */
[----:B------:R-:W-:-:S05]  /*45c0*/  @P2 IMAD.MOV.U32 R5, RZ, RZ, R11 ;  /* 0x000000ffff052224 */ /* 0x000fca00078e000b */
[----:B------:R0:W-:Y:S01]  /*45d0*/  @P2 STG.E.U16 desc[UR36][R4.64+0xf0], R14 ;  /* 0x0000f00e04002986 */ /* 0x0001e2000c101524 */
[----:B------:R-:W-:Y:S05]  /*45e0*/  @!P3 BRA `(.L_x_149) ;  /* 0x000000000004b947 */ /* 0x000fea0003800000 */
[----:B------:R0:W5:Y:S02]  /*45f0*/  LDG.E.LTC128B.U16 R24, desc[UR36][R6.64+0xf2] ;  /* 0x0000f22406187981 */ /* 0x000164000c1e1520 */
.L_x_149:
[----:B------:R-:W-:Y:S05]  /*4600*/  BSYNC B1 ;  /* 0x0000000000017941 */ /* 0x000fea0003800000 */
.L_x_148:
        /* <DEDUP_REMOVED lines=9> */
.L_x_151:
[----:B------:R-:W-:Y:S05]  /*46a0*/  BSYNC B1 ;  /* 0x0000000000017941 */ /* 0x000fea0003800000 */
.L_x_150:
[----:B-----5:R-:W-:Y:S01]  /*46b0*/  IMAD.U32 R5, R24, 0x10000, RZ ;  /* 0x0001000018057824 */ /* 0x020fe200078e00ff */
[----:B------:R-:W-:Y:S01]  /*46c0*/  ISETP.GT.AND P0, PT, R3, 0x8, P0 ;  /* 0x000000080300780c */ /* 0x000fe20000704270 */
[----:B0-----:R-:W-:Y:S01]  /*46d0*/  @P1 IMAD.MOV.U32 R4, RZ, RZ, R12 ;  /* 0x000000ffff041224 */ /* 0x001fe200078e000c */
[----:B------:R-:W-:Y:S01]  /*46e0*/  BSSY B1, `(.L_x_152) ;  /* 0x0000009000017945 */ /* 0x000fe20003800000 */
[----:B------:R-:W-:-:S04]  /*46f0*/  FMUL R5, R5, R88 ;  /* 0x0000005805057220 */ /* 0x000fc80000400000 */
[----:B------:R-:W-:-:S05]  /*4700*/  FFMA R5, R86, R23, R5 ;  /* 0x0000001756057223 */ /* 0x000fca0000000005 */
[----:B------:R-:W-:-:S04]  /*4710*/  F2FP.BF16.F32.PACK_AB R5, RZ, R5 ;  /* 0x00000005ff05723e */ /* 0x000fc800000010ff */
[----:B-1-3--:R-:W-:Y:S01]  /*4720*/  PRMT R6, R5, 0x7610, R6 ;  /* 0x0000761005067816 */ /* 0x00afe20000000006 */
[----:B------:R-:W-:-:S05]  /*4730*/  @P1 IMAD.MOV.U32 R5, RZ, RZ, R13 ;  /* 0x000000ffff051224 */ /* 0x000fca00078e000d */
[----:B------:R0:W-:Y:S01]  /*4740*/  @P1 STG.E.U16 desc[UR36][R4.64+0xf0], R6 ;  /* 0x0000f00604001986 */ /* 0x0001e2000c101524 */
[----:B------:R-:W-:Y:S05]  /*4750*/  @!P0 BRA `(.L_x_153) ;  /* 0x0000000000048947 */ /* 0x000fea0003800000 */
[----:B------:R1:W5:Y:S02]  /*4760*/  LDG.E.LTC128B.U16 R24, desc[UR36][R8.64+0xf2] ;  /* 0x0000f22408187981 */ /* 0x000364000c1e1520 */
.L_x_153:
[----:B------:R-:W-:Y:S05]  /*4770*/  BSYNC B1 ;  /* 0x0000000000017941 */ /* 0x000fea0003800000 */
.L_x_152:
[----:B------:R-:W-:Y:S05]  /*4780*/  @!P0 BRA `(.L_x_154) ;  /* 0x0000001000e88947 */ /* 0x000fea0003800000 */
[----:B-----5:R-:W-:-:S04]  /*4790*/  IMAD.U32 R3, R24, 0x10000, RZ ;  /* 0x0001000018037824 */ /* 0x020fc800078e00ff */
[----:B0-----:R-:W-:-:S04]  /*47a0*/  FMUL R4, R3, R88 ;  /* 0x0000005803047220 */ /* 0x001fc80000400000 */
[----:B------:R-:W-:-:S05]  /*47b0*/  FFMA R4, R87, R23, R4 ;  /* 0x0000001757047223 */ /* 0x000fca0000000004 */
[----:B------:R-:W-:-:S05]  /*47c0*/  F2FP.BF16.F32.PACK_AB R4, RZ, R4 ;  /* 0x00000004ff04723e */ /* 0x000fca00000010ff */
[----:B------:R3:W-:Y:S01]  /*47d0*/  STG.E.U16 desc[UR36][R12.64+0xf2], R4 ;  /* 0x0000f2040c007986 */ /* 0x0007e2000c101524 */
[----:B------:R-:W-:Y:S05]  /*47e0*/  BRA `(.L_x_154) ;  /* 0x0000001000d07947 */ /* 0x000fea0003800000 */
.L_x_29:
[----:B------:R-:W-:Y:S01]  /*47f0*/  ISETP.GT.AND P0, PT, R4, 0x1, PT ;  /* 0x000000010400780c */ /* 0x000fe20003f04270 */
[----:B------:R-:W-:Y:S01]  /*4800*/  ULDC.64 UR4, c[0x0][0x5c0] ;  /* 0x0001700000047ab9 */ /* 0x000fe20000000a00 */
[-C--:B------:R-:W-:Y:S01]  /*4810*/  FMUL R24, R24, R23.reuse ;  /* 0x0000001718187220 */ /* 0x080fe20000400000 */
[-C--:B------:R-:W-:Y:S01]  /*4820*/  FMUL R25, R25, R23.reuse ;  /* 0x0000001719197220 */ /* 0x080fe20000400000 */
[----:B------:R-:W-:Y:S01]  /*4830*/  ISETP.GT.AND P3, PT, R3, RZ, P0 ;  /* 0x000000ff0300720c */ /* 0x000fe20000764270 */
[-C--:B------:R-:W-:Y:S01]  /*4840*/  FMUL R26, R26, R23.reuse ;  /* 0x000000171a1a7220 */ /* 0x080fe20000400000 */
[----:B------:R-:W-:Y:S01]  /*4850*/  LEA R6, P4, R92, UR4, 0x1 ;  /* 0x000000045c067c11 */ /* 0x000fe2000f8808ff */
[-C--:B------:R-:W-:Y:S01]  /*4860*/  FMUL R27, R27, R23.reuse ;  /* 0x000000171b1b7220 */ /* 0x080fe20000400000 */
[----:B------:R-:W-:Y:S01]  /*4870*/  F2FP.BF16.F32.PACK_AB R24, RZ, R24 ;  /* 0x00000018ff18723e */ /* 0x000fe200000010ff */
[-C--:B------:R-:W-:Y:S01]  /*4880*/  FMUL R28, R28, R23.reuse ;  /* 0x000000171c1c7220 */ /* 0x080fe20000400000 */
[----:B------:R-:W-:Y:S01]  /*4890*/  LEA.HI.X R7, R92, UR5, R91, 0x1, P4 ;  /* 0x000000055c077c11 */ /* 0x000fe2000a0f0c5b */
[----:B------:R-:W-:Y:S01]  /*48a0*/  FMUL R29, R29, R23 ;  /* 0x000000171d1d7220 */ /* 0x000fe20000400000 */
[----:B------:R-:W-:Y:S01]  /*48b0*/  F2FP.BF16.F32.PACK_AB R25, RZ, R25 ;  /* 0x00000019ff19723e */ /* 0x000fe200000010ff */
[-C--:B------:R-:W-:Y:S01]  /*48c0*/  FMUL R30, R30, R23.reuse ;  /* 0x000000171e1e7220 */ /* 0x080fe20000400000 */
[----:B------:R-:W-:Y:S01]  /*48d0*/  SHF.L.U64.HI R99, R98, 0x4, R99 ;  /* 0x0000000462637819 */ /* 0x000fe20000010263 */
[----:B------:R-:W-:Y:S01]  /*48e0*/  @P1 STG.E.U16 desc[UR36][R6.64], R24 ;  /* 0x0000001806001986 */ /* 0x000fe2000c101524 */
[----:B------:R-:W-:Y:S01]  /*48f0*/  ISETP.GT.AND P1, PT, R4, 0x8, PT ;  /* 0x000000080400780c */ /* 0x000fe20003f24270 */
[-C--:B------:R-:W-:Y:S01]  /*4900*/  FMUL R31, R31, R23.reuse ;  /* 0x000000171f1f7220 */ /* 0x080fe20000400000 */
[C---:B------:R-:W-:Y:S01]  /*4910*/  ISETP.GT.AND P4, PT, R3.reuse, 0x8, P0 ;  /* 0x000000080300780c */ /* 0x040fe20000784270 */
[----:B------:R-:W-:Y:S01]  /*4920*/  @P3 STG.E.U16 desc[UR36][R6.64+0x2], R25 ;  /* 0x0000021906003986 */ /* 0x000fe2000c101524 */
[----:B------:R-:W-:Y:S01]  /*4930*/  LEA R8, P3, R98, R6, 0x4 ;  /* 0x0000000662087211 */ /* 0x000fe200078620ff */
[-C--:B------:R-:W-:Y:S01]  /*4940*/  FMUL R32, R32, R23.reuse ;  /* 0x0000001720207220 */ /* 0x080fe20000400000 */
[----:B------:R-:W-:Y:S01]  /*4950*/  ISETP.GT.AND P2, PT, R3, 0x8, P2 ;  /* 0x000000080300780c */ /* 0x000fe20001744270 */
[-C--:B------:R-:W-:Y:S01]  /*4960*/  FMUL R33, R33, R23.reuse ;  /* 0x0000001721217220 */ /* 0x080fe20000400000 */
[----:B------:R-:W-:Y:S01]  /*4970*/  ISETP.GT.AND P0, PT, R4, 0x9, PT ;  /* 0x000000090400780c */ /* 0x000fe20003f04270 */
[----:B------:R-:W-:Y:S01]  /*4980*/  IMAD.X R9, R99, 0x1, R7, P3 ;  /* 0x0000000163097824 */ /* 0x000fe200018e0607 */
[C---:B------:R-:W-:Y:S01]  /*4990*/  ISETP.GT.AND P5, PT, R3.reuse, RZ, P1 ;  /* 0x000000ff0300720c */ /* 0x040fe20000fa4270 */
[-C--:B------:R-:W-:Y:S01]  /*49a0*/  FMUL R34, R34, R23.reuse ;  /* 0x0000001722227220 */ /* 0x080fe20000400000 */
[----:B------:R-:W-:Y:S01]  /*49b0*/  ISETP.GT.AND P3, PT, R3, RZ, P0 ;  /* 0x000000ff0300720c */ /* 0x000fe20000764270 */
[-C--:B------:R-:W-:Y:S01]  /*49c0*/  FMUL R35, R35, R23.reuse ;  /* 0x0000001723237220 */ /* 0x080fe20000400000 */
[----:B------:R-:W-:Y:S01]  /*49d0*/  F2FP.BF16.F32.PACK_AB R26, RZ, R26 ;  /* 0x0000001aff1a723e */ /* 0x000fe200000010ff */
[----:B------:R-:W-:Y:S01]  /*49e0*/  FMUL R36, R36, R23 ;  /* 0x0000001724247220 */ /* 0x000fe20000400000 */
[----:B------:R-:W-:Y:S01]  /*49f0*/  F2FP.BF16.F32.PACK_AB R27, RZ, R27 ;  /* 0x0000001bff1b723e */ /* 0x000fe200000010ff */
[----:B------:R-:W-:Y:S01]  /*4a00*/  FMUL R37, R37, R23 ;  /* 0x0000001725257220 */ /* 0x000fe20000400000 */
[----:B------:R-:W-:Y:S01]  /*4a10*/  F2FP.BF16.F32.PACK_AB R28, RZ, R28 ;  /* 0x0000001cff1c723e */ /* 0x000fe200000010ff */
[----:B------:R-:W-:Y:S01]  /*4a20*/  @P2 STG.E.U16 desc[UR36][R8.64], R26 ;  /* 0x0000001a08002986 */ /* 0x000fe2000c101524 */
[----:B------:R-:W-:Y:S01]  /*4a30*/  F2FP.BF16.F32.PACK_AB R29, RZ, R29 ;  /* 0x0000001dff1d723e */ /* 0x000fe200000010ff */
[-C--:B------:R-:W-:Y:S01]  /*4a40*/  FMUL R38, R38, R23.reuse ;  /* 0x0000001726267220 */ /* 0x080fe20000400000 */
[----:B------:R-:W-:Y:S01]  /*4a50*/  ISETP.GT.AND P2, PT, R3, 0x8, P1 ;  /* 0x000000080300780c */ /* 0x000fe20000f44270 */
[----:B------:R-:W-:Y:S01]  /*4a60*/  @P4 STG.E.U16 desc[UR36][R8.64+0x2], R27 ;  /* 0x0000021b08004986 */ /* 0x000fe2000c101524 */
[----:B------:R-:W-:Y:S01]  /*4a70*/  ISETP.GT.AND P1, PT, R4, 0x10, PT ;  /* 0x000000100400780c */ /* 0x000fe20003f24270 */
[-C--:B------:R-:W-:Y:S01]  /*4a80*/  FMUL R39, R39, R23.reuse ;  /* 0x0000001727277220 */ /* 0x080fe20000400000 */
[----:B------:R-:W-:Y:S01]  /*4a90*/  F2FP.BF16.F32.PACK_AB R30, RZ, R30 ;  /* 0x0000001eff1e723e */ /* 0x000fe200000010ff */
[----:B------:R-:W-:Y:S01]  /*4aa0*/  @P5 STG.E.U16 desc[UR36][R6.64+0x10], R28 ;  /* 0x0000101c06005986 */ /* 0x000fe2000c101524 */
[C---:B------:R-:W-:Y:S01]  /*4ab0*/  ISETP.GT.AND P4, PT, R3.reuse, RZ, P1 ;  /* 0x000000ff0300720c */ /* 0x040fe20000f84270 */
[----:B------:R-:W-:Y:S01]  /*4ac0*/  FMUL R40, R40, R23 ;  /* 0x0000001728287220 */ /* 0x000fe20000400000 */
[----:B------:R-:W-:Y:S01]  /*4ad0*/  F2FP.BF16.F32.PACK_AB R31, RZ, R31 ;  /* 0x0000001fff1f723e */ /* 0x000fe200000010ff */
[----:B------:R-:W-:Y:S01]  /*4ae0*/  @P3 STG.E.U16 desc[UR36][R6.64+0x12], R29 ;  /* 0x0000121d06003986 */ /* 0x000fe2000c101524 */
[----:B------:R-:W-:Y:S01]  /*4af0*/  ISETP.GT.AND P3, PT, R3, 0x8, P0 ;  /* 0x000000080300780c */ /* 0x000fe20000764270 */
[-C--:B------:R-:W-:Y:S01]  /*4b00*/  FMUL R41, R41, R23.reuse ;  /* 0x0000001729297220 */ /* 0x080fe20000400000 */
[----:B------:R-:W-:Y:S01]  /*4b10*/  ISETP.GT.AND P0, PT, R4, 0x11, PT ;  /* 0x000000110400780c */ /* 0x000fe20003f04270 */
[----:B------:R-:W-:Y:S01]  /*4b20*/  @P2 STG.E.U16 desc[UR36][R8.64+0x10], R30 ;  /* 0x0000101e08002986 */ /* 0x000fe2000c101524 */
[----:B------:R-:W-:Y:S01]  /*4b30*/  F2FP.BF16.F32.PACK_AB R32, RZ, R32 ;  /* 0x00000020ff20723e */ /* 0x000fe200000010ff */
[-C--:B------:R-:W-:Y:S01]  /*4b40*/  FMUL R42, R42, R23.reuse ;  /* 0x000000172a2a7220 */ /* 0x080fe20000400000 */
[----:B------:R-:W-:Y:S01]  /*4b50*/  ISETP.GT.AND P5, PT, R3, RZ, P0 ;  /* 0x000000ff0300720c */ /* 0x000fe200007a4270 */
[-C--:B------:R-:W-:Y:S01]  /*4b60*/  FMUL R43, R43, R23.reuse ;  /* 0x000000172b2b7220 */ /* 0x080fe20000400000 */
[----:B------:R-:W-:Y:S01]  /*4b70*/  ISETP.GT.AND P2, PT, R3, 0x8, P1 ;  /* 0x000000080300780c */ /* 0x000fe20000f44270 */
[-C--:B------:R-:W-:Y:S01]  /*4b80*/  FMUL R44, R44, R23.reuse ;  /* 0x000000172c2c7220 */ /* 0x080fe20000400000 */
[----:B------:R-:W-:Y:S01]  /*4b90*/  ISETP.GT.AND P1, PT, R4, 0x18, PT ;  /* 0x000000180400780c */ /* 0x000fe20003f24270 */
[----:B------:R-:W-:Y:S01]  /*4ba0*/  FMUL R45, R45, R23 ;  /* 0x000000172d2d7220 */ /* 0x000fe20000400000 */
[----:B------:R-:W-:Y:S01]  /*4bb0*/  F2FP.BF16.F32.PACK_AB R33, RZ, R33 ;  /* 0x00000021ff21723e */ /* 0x000fe200000010ff */
[----:B------:R-:W-:Y:S01]  /*4bc0*/  @P3 STG.E.U16 desc[UR36][R8.64+0x12], R31 ;  /* 0x0000121f08003986 */ /* 0x000fe2000c101524 */
[C---:B------:R-:W-:Y:S01]  /*4bd0*/  ISETP.GT.AND P3, PT, R3.reuse, 0x8, P0 ;  /* 0x000000080300780c */ /* 0x040fe20000764270 */
[-C--:B------:R-:W-:Y:S01]  /*4be0*/  FMUL R46, R46, R23.reuse ;  /* 0x000000172e2e7220 */ /* 0x080fe20000400000 */
[----:B------:R-:W-:Y:S01]  /*4bf0*/  ISETP.GT.AND P0, PT, R4, 0x19, PT ;  /* 0x000000190400780c */ /* 0x000fe20003f04270 */
[----:B------:R-:W-:Y:S01]  /*4c00*/  @P4 STG.E.U16 desc[UR36][R6.64+0x20], R32 ;  /* 0x0000202006004986 */ /* 0x000fe2000c101524 */
[----:B------:R-:W-:Y:S01]  /*4c10*/  ISETP.GT.AND P4, PT, R3, RZ, P1 ;  /* 0x000000ff0300720c */ /* 0x000fe20000f84270 */
[-C--:B------:R-:W-:Y:S01]  /*4c20*/  FMUL R47, R47, R23.reuse ;  /* 0x000000172f2f7220 */ /* 0x080fe20000400000 */
[----:B------:R-:W-:Y:S01]  /*4c30*/  F2FP.BF16.F32.PACK_AB R34, RZ, R34 ;  /* 0x00000022ff22723e */ /* 0x000fe200000010ff */
[----:B------:R-:W-:Y:S01]  /*4c40*/  @P5 STG.E.U16 desc[UR36][R6.64+0x22], R33 ;  /* 0x0000222106005986 */ /* 0x000fe2000c101524 */
[----:B------:R-:W-:Y:S01]  /*4c50*/  ISETP.GT.AND P5, PT, R3, RZ, P0 ;  /* 0x000000ff0300720c */ /* 0x000fe200007a4270 */
[----:B------:R-:W-:Y:S01]  /*4c60*/  FMUL R48, R48, R23 ;  /* 0x0000001730307220 */ /* 0x000fe20000400000 */
[----:B------:R-:W-:Y:S01]  /*4c70*/  F2FP.BF16.F32.PACK_AB R35, RZ, R35 ;  /* 0x00000023ff23723e */ /* 0x000fe200000010ff */
[----:B------:R-:W-:Y:S01]  /*4c80*/  @P2 STG.E.U16 desc[UR36][R8.64+0x20], R34 ;  /* 0x0000202208002986 */ /* 0x000fe2000c101524 */
[----:B------:R-:W-:Y:S01]  /*4c90*/  F2FP.BF16.F32.PACK_AB R36, RZ, R36 ;  /* 0x00000024ff24723e */ /* 0x000fe200000010ff */
[-C--:B------:R-:W-:Y:S01]  /*4ca0*/  FMUL R49, R49, R23.reuse ;  /* 0x0000001731317220 */ /* 0x080fe20000400000 */
[C---:B------:R-:W-:Y:S01]  /*4cb0*/  ISETP.GT.AND P2, PT, R3.reuse, 0x8, P1 ;  /* 0x000000080300780c */ /* 0x040fe20000f44270 */
[----:B------:R-:W-:Y:S01]  /*4cc0*/  @P3 STG.E.U16 desc[UR36][R8.64+0x22], R35 ;  /* 0x0000222308003986 */ /* 0x000fe2000c101524 */
[----:B------:R-:W-:Y:S01]  /*4cd0*/  ISETP.GT.AND P1, PT, R4, 0x20, PT ;  /* 0x000000200400780c */ /* 0x000fe20003f24270 */
[----:B------:R-:W-:Y:S01]  /*4ce0*/  FMUL R50, R50, R23 ;  /* 0x0000001732327220 */ /* 0x000fe20000400000 */
[----:B------:R-:W-:Y:S01]  /*4cf0*/  F2FP.BF16.F32.PACK_AB R37, RZ, R37 ;  /* 0x00000025ff25723e */ /* 0x000fe200000010ff */
[----:B------:R-:W-:Y:S01]  /*4d00*/  @P4 STG.E.U16 desc[UR36][R6.64+0x30], R36 ;  /* 0x0000302406004986 */ /* 0x000fe2000c101524 */
[----:B------:R-:W-:Y:S01]  /*4d10*/  ISETP.GT.AND P3, PT, R3, 0x8, P0 ;  /* 0x000000080300780c */ /* 0x000fe20000764270 */
[-C--:B------:R-:W-:Y:S01]  /*4d20*/  FMUL R51, R51, R23.reuse ;  /* 0x0000001733337220 */ /* 0x080fe20000400000 */
[----:B------:R-:W-:Y:S01]  /*4d30*/  ISETP.GT.AND P0, PT, R4, 0x21, PT ;  /* 0x000000210400780c */ /* 0x000fe20003f04270 */
[----:B------:R-:W-:Y:S01]  /*4d40*/  @P5 STG.E.U16 desc[UR36][R6.64+0x32], R37 ;  /* 0x0000322506005986 */ /* 0x000fe2000c101524 */
[----:B------:R-:W-:Y:S01]  /*4d50*/  ISETP.GT.AND P4, PT, R3, RZ, P1 ;  /* 0x000000ff0300720c */ /* 0x000fe20000f84270 */
[-C--:B------:R-:W-:Y:S01]  /*4d60*/  FMUL R52, R52, R23.reuse ;  /* 0x0000001734347220 */ /* 0x080fe20000400000 */
[----:B------:R-:W-:Y:S01]  /*4d70*/  F2FP.BF16.F32.PACK_AB R38, RZ, R38 ;  /* 0x00000026ff26723e */ /* 0x000fe200000010ff */
[-C--:B------:R-:W-:Y:S01]  /*4d80*/  FMUL R53, R53, R23.reuse ;  /* 0x0000001735357220 */ /* 0x080fe20000400000 */
        /* <DEDUP_REMOVED lines=113> */
[----:B------:R-:W-:Y:S01]  /*54a0*/  FMUL R87, R87, R23 ;  /* 0x0000001757577220 */ /* 0x000fe20000400000 */
[----:B------:R-:W-:Y:S01]  /*54b0*/  ISETP.GT.AND P0, PT, R4, 0x51, PT ;  /* 0x000000510400780c */ /* 0x000fe20003f04270 */
[----:B------:R-:W-:Y:S01]  /*54c0*/  @P5 STG.E.U16 desc[UR36][R6.64+0x92], R61 ;  /* 0x0000923d06005986 */ /* 0x000fe2000c101524 */
[----:B------:R-:W-:-:S02]  /*54d0*/  ISETP.GT.AND P4, PT, R3, RZ, P1 ;  /* 0x000000ff0300720c */ /* 0x000fc40000f84270 */
[----:B------:R-:W-:Y:S02]  /*54e0*/  F2FP.BF16.F32.PACK_AB R62, RZ, R62 ;  /* 0x0000003eff3e723e */ /* 0x000fe400000010ff */
[C---:B------:R-:W-:Y:S02]  /*54f0*/  ISETP.GT.AND P5, PT, R3.reuse, RZ, P0 ;  /* 0x000000ff0300720c */ /* 0x040fe400007a4270 */
[----:B------:R-:W-:Y:S01]  /*5500*/  F2FP.BF16.F32.PACK_AB R63, RZ, R63 ;  /* 0x0000003fff3f723e */ /* 0x000fe200000010ff */
[----:B------:R-:W-:Y:S01]  /*5510*/  @P2 STG.E.U16 desc[UR36][R8.64+0x90], R62 ;  /* 0x0000903e08002986 */ /* 0x000fe2000c101524 */
[----:B------:R-:W-:Y:S02]  /*5520*/  F2FP.BF16.F32.PACK_AB R64, RZ, R64 ;  /* 0x00000040ff40723e */ /* 0x000fe400000010ff */
[----:B------:R-:W-:Y:S01]  /*5530*/  ISETP.GT.AND P2, PT, R3, 0x8, P1 ;  /* 0x000000080300780c */ /* 0x000fe20000f44270 */
[----:B------:R-:W-:Y:S01]  /*5540*/  @P3 STG.E.U16 desc[UR36][R8.64+0x92], R63 ;  /* 0x0000923f08003986 */ /* 0x000fe2000c101524 */
[----:B------:R-:W-:-:S02]  /*5550*/  ISETP.GT.AND P1, PT, R4, 0x58, PT ;  /* 0x000000580400780c */ /* 0x000fc40003f24270 */
[----:B------:R-:W-:Y:S01]  /*5560*/  F2FP.BF16.F32.PACK_AB R65, RZ, R65 ;  /* 0x00000041ff41723e */ /* 0x000fe200000010ff */
[----:B------:R-:W-:Y:S01]  /*5570*/  @P4 STG.E.U16 desc[UR36][R6.64+0xa0], R64 ;  /* 0x0000a04006004986 */ /* 0x000fe2000c101524 */
[C---:B------:R-:W-:Y:S02]  /*5580*/  ISETP.GT.AND P3, PT, R3.reuse, 0x8, P0 ;  /* 0x000000080300780c */ /* 0x040fe40000764270 */
[----:B------:R-:W-:Y:S01]  /*5590*/  ISETP.GT.AND P0, PT, R4, 0x59, PT ;  /* 0x000000590400780c */ /* 0x000fe20003f04270 */
[----:B------:R-:W-:Y:S01]  /*55a0*/  @P5 STG.E.U16 desc[UR36][R6.64+0xa2], R65 ;  /* 0x0000a24106005986 */ /* 0x000fe2000c101524 */
[C---:B------:R-:W-:Y:S02]  /*55b0*/  ISETP.GT.AND P4, PT, R3.reuse, RZ, P1 ;  /* 0x000000ff0300720c */ /* 0x040fe40000f84270 */
[----:B------:R-:W-:Y:S02]  /*55c0*/  F2FP.BF16.F32.PACK_AB R66, RZ, R66 ;  /* 0x00000042ff42723e */ /* 0x000fe400000010ff */
[----:B------:R-:W-:-:S02]  /*55d0*/  ISETP.GT.AND P5, PT, R3, RZ, P0 ;  /* 0x000000ff0300720c */ /* 0x000fc400007a4270 */
[----:B------:R-:W-:Y:S01]  /*55e0*/  F2FP.BF16.F32.PACK_AB R67, RZ, R67 ;  /* 0x00000043ff43723e */ /* 0x000fe200000010ff */
[----:B------:R-:W-:Y:S01]  /*55f0*/  @P2 STG.E.U16 desc[UR36][R8.64+0xa0], R66 ;  /* 0x0000a04208002986 */ /* 0x000fe2000c101524 */
[----:B------:R-:W-:Y:S02]  /*5600*/  F2FP.BF16.F32.PACK_AB R68, RZ, R68 ;  /* 0x00000044ff44723e */ /* 0x000fe400000010ff */
[C---:B------:R-:W-:Y:S01]  /*5610*/  ISETP.GT.AND P2, PT, R3.reuse, 0x8, P1 ;  /* 0x000000080300780c */ /* 0x040fe20000f44270 */
[----:B------:R-:W-:Y:S01]  /*5620*/  @P3 STG.E.U16 desc[UR36][R8.64+0xa2], R67 ;  /* 0x0000a24308003986 */ /* 0x000fe2000c101524 */
[----:B------:R-:W-:Y:S02]  /*5630*/  ISETP.GT.AND P1, PT, R4, 0x60, PT ;  /* 0x000000600400780c */ /* 0x000fe40003f24270 */
[----:B------:R-:W-:Y:S01]  /*5640*/  F2FP.BF16.F32.PACK_AB R69, RZ, R69 ;  /* 0x00000045ff45723e */ /* 0x000fe200000010ff */
[----:B------:R-:W-:Y:S01]  /*5650*/  @P4 STG.E.U16 desc[UR36][R6.64+0xb0], R68 ;  /* 0x0000b04406004986 */ /* 0x000fe2000c101524 */
[----:B------:R-:W-:-:S02]  /*5660*/  ISETP.GT.AND P3, PT, R3, 0x8, P0 ;  /* 0x000000080300780c */ /* 0x000fc40000764270 */
[----:B------:R-:W-:Y:S01]  /*5670*/  ISETP.GT.AND P0, PT, R4, 0x61, PT ;  /* 0x000000610400780c */ /* 0x000fe20003f04270 */
[----:B------:R-:W-:Y:S01]  /*5680*/  @P5 STG.E.U16 desc[UR36][R6.64+0xb2], R69 ;  /* 0x0000b24506005986 */ /* 0x000fe2000c101524 */
[C---:B------:R-:W-:Y:S02]  /*5690*/  ISETP.GT.AND P4, PT, R3.reuse, RZ, P1 ;  /* 0x000000ff0300720c */ /* 0x040fe40000f84270 */
[----:B------:R-:W-:Y:S02]  /*56a0*/  ISETP.GT.AND P5, PT, R3, RZ, P0 ;  /* 0x000000ff0300720c */ /* 0x000fe400007a4270 */
[----:B------:R-:W-:Y:S02]  /*56b0*/  F2FP.BF16.F32.PACK_AB R70, RZ, R70 ;  /* 0x00000046ff46723e */ /* 0x000fe400000010ff */
[----:B------:R-:W-:Y:S02]  /*56c0*/  F2FP.BF16.F32.PACK_AB R71, RZ, R71 ;  /* 0x00000047ff47723e */ /* 0x000fe400000010ff */
[----:B------:R-:W-:Y:S01]  /*56d0*/  F2FP.BF16.F32.PACK_AB R72, RZ, R72 ;  /* 0x00000048ff48723e */ /* 0x000fe200000010ff */
[----:B------:R-:W-:Y:S01]  /*56e0*/  @P2 STG.E.U16 desc[UR36][R8.64+0xb0], R70 ;  /* 0x0000b04608002986 */ /* 0x000fe2000c101524 */
[----:B------:R-:W-:-:S02]  /*56f0*/  F2FP.BF16.F32.PACK_AB R73, RZ, R73 ;  /* 0x00000049ff49723e */ /* 0x000fc400000010ff */
[C---:B------:R-:W-:Y:S01]  /*5700*/  ISETP.GT.AND P1, PT, R3.reuse, 0x8, P1 ;  /* 0x000000080300780c */ /* 0x040fe20000f24270 */
[----:B------:R-:W-:Y:S01]  /*5710*/  @P3 STG.E.U16 desc[UR36][R8.64+0xb2], R71 ;  /* 0x0000b24708003986 */ /* 0x000fe2000c101524 */
[C---:B------:R-:W-:Y:S02]  /*5720*/  ISETP.GT.AND P2, PT, R3.reuse, 0x8, P0 ;  /* 0x000000080300780c */ /* 0x040fe40000744270 */
[C---:B------:R-:W-:Y:S01]  /*5730*/  ISETP.GT.AND P0, PT, R4.reuse, 0x69, PT ;  /* 0x000000690400780c */ /* 0x040fe20003f04270 */
[----:B------:R-:W-:Y:S01]  /*5740*/  @P4 STG.E.U16 desc[UR36][R6.64+0xc0], R72 ;  /* 0x0000c04806004986 */ /* 0x000fe2000c101524 */
[----:B------:R-:W-:Y:S02]  /*5750*/  ISETP.GT.AND P4, PT, R4, 0x68, PT ;  /* 0x000000680400780c */ /* 0x000fe40003f84270 */
[----:B------:R-:W-:Y:S01]  /*5760*/  F2FP.BF16.F32.PACK_AB R74, RZ, R74 ;  /* 0x0000004aff4a723e */ /* 0x000fe200000010ff */
[----:B------:R-:W-:Y:S01]  /*5770*/  @P5 STG.E.U16 desc[UR36][R6.64+0xc2], R73 ;  /* 0x0000c24906005986 */ /* 0x000fe2000c101524 */
[----:B------:R-:W-:-:S02]  /*5780*/  ISETP.GT.AND P5, PT, R3, RZ, P4 ;  /* 0x000000ff0300720c */ /* 0x000fc400027a4270 */
[C---:B------:R-:W-:Y:S01]  /*5790*/  ISETP.GT.AND P3, PT, R3.reuse, RZ, P0 ;  /* 0x000000ff0300720c */ /* 0x040fe20000764270 */
[----:B------:R-:W-:Y:S01]  /*57a0*/  @P1 STG.E.U16 desc[UR36][R8.64+0xc0], R74 ;  /* 0x0000c04a08001986 */ /* 0x000fe2000c101524 */
[----:B------:R-:W-:Y:S02]  /*57b0*/  F2FP.BF16.F32.PACK_AB R75, RZ, R75 ;  /* 0x0000004bff4b723e */ /* 0x000fe400000010ff */
[----:B------:R-:W-:Y:S02]  /*57c0*/  F2FP.BF16.F32.PACK_AB R76, RZ, R76 ;  /* 0x0000004cff4c723e */ /* 0x000fe400000010ff */
[C---:B------:R-:W-:Y:S01]  /*57d0*/  ISETP.GT.AND P4, PT, R3.reuse, 0x8, P4 ;  /* 0x000000080300780c */ /* 0x040fe20002784270 */
[----:B------:R-:W-:Y:S01]  /*57e0*/  @P2 STG.E.U16 desc[UR36][R8.64+0xc2], R75 ;  /* 0x0000c24b08002986 */ /* 0x000fe2000c101524 */
[----:B------:R-:W-:Y:S02]  /*57f0*/  F2FP.BF16.F32.PACK_AB R77, RZ, R77 ;  /* 0x0000004dff4d723e */ /* 0x000fe400000010ff */
[----:B------:R-:W-:Y:S01]  /*5800*/  ISETP.GT.AND P2, PT, R4, 0x71, PT ;  /* 0x000000710400780c */ /* 0x000fe20003f44270 */
[----:B------:R-:W-:Y:S01]  /*5810*/  @P5 STG.E.U16 desc[UR36][R6.64+0xd0], R76 ;  /* 0x0000d04c06005986 */ /* 0x000fe2000c101524 */
[----:B------:R-:W-:-:S02]  /*5820*/  ISETP.GT.AND P5, PT, R3, 0x8, P0 ;  /* 0x000000080300780c */ /* 0x000fc400007a4270 */
[C---:B------:R-:W-:Y:S01]  /*5830*/  ISETP.GT.AND P1, PT, R4.reuse, 0x78, PT ;  /* 0x000000780400780c */ /* 0x040fe20003f24270 */
[----:B------:R-:W-:Y:S01]  /*5840*/  @P3 STG.E.U16 desc[UR36][R6.64+0xd2], R77 ;  /* 0x0000d24d06003986 */ /* 0x000fe2000c101524 */
[C---:B------:R-:W-:Y:S02]  /*5850*/  ISETP.GT.AND P3, PT, R4.reuse, 0x70, PT ;  /* 0x000000700400780c */ /* 0x040fe40003f64270 */
[----:B------:R-:W-:Y:S01]  /*5860*/  ISETP.GT.AND P0, PT, R4, 0x79, PT ;  /* 0x000000790400780c */ /* 0x000fe20003f04270 */
[----:B------:R-:W-:Y:S01]  /*5870*/  @P4 IMAD.MOV.U32 R4, RZ, RZ, R8 ;  /* 0x000000ffff044224 */ /* 0x000fe200078e0008 */
[----:B------:R-:W-:Y:S01]  /*5880*/  F2FP.BF16.F32.PACK_AB R78, RZ, R78 ;  /* 0x0000004eff4e723e */ /* 0x000fe200000010ff */
[----:B------:R-:W-:Y:S01]  /*5890*/  @P4 IMAD.MOV.U32 R5, RZ, RZ, R9 ;  /* 0x000000ffff054224 */ /* 0x000fe200078e0009 */
[----:B------:R-:W-:Y:S02]  /*58a0*/  F2FP.BF16.F32.PACK_AB R79, RZ, R79 ;  /* 0x0000004fff4f723e */ /* 0x000fe400000010ff */
[----:B------:R-:W-:-:S02]  /*58b0*/  F2FP.BF16.F32.PACK_AB R80, RZ, R80 ;  /* 0x00000050ff50723e */ /* 0x000fc400000010ff */
[----:B------:R0:W-:Y:S01]  /*58c0*/  @P4 STG.E.U16 desc[UR36][R4.64+0xd0], R78 ;  /* 0x0000d04e04004986 */ /* 0x0001e2000c101524 */
[C---:B------:R-:W-:Y:S02]  /*58d0*/  ISETP.GT.AND P4, PT, R3.reuse, RZ, P2 ;  /* 0x000000ff0300720c */ /* 0x040fe40001784270 */
[----:B------:R-:W-:Y:S02]  /*58e0*/  F2FP.BF16.F32.PACK_AB R81, RZ, R81 ;  /* 0x00000051ff51723e */ /* 0x000fe400000010ff */
[----:B------:R-:W-:Y:S02]  /*58f0*/  ISETP.GT.AND P2, PT, R3, 0x8, P2 ;  /* 0x000000080300780c */ /* 0x000fe40001744270 */
[----:B------:R-:W-:Y:S02]  /*5900*/  F2FP.BF16.F32.PACK_AB R82, RZ, R82 ;  /* 0x00000052ff52723e */ /* 0x000fe400000010ff */
[----:B------:R-:W-:Y:S02]  /*5910*/  F2FP.BF16.F32.PACK_AB R83, RZ, R83 ;  /* 0x00000053ff53723e */ /* 0x000fe400000010ff */
[----:B------:R-:W-:Y:S01]  /*5920*/  F2FP.BF16.F32.PACK_AB R84, RZ, R84 ;  /* 0x00000054ff54723e */ /* 0x000fe200000010ff */
[----:B0-----:R-:W-:Y:S01]  /*5930*/  @P5 IMAD.MOV.U32 R4, RZ, RZ, R8 ;  /* 0x000000ffff045224 */ /* 0x001fe200078e0008 */
[----:B------:R-:W-:Y:S01]  /*5940*/  F2FP.BF16.F32.PACK_AB R85, RZ, R85 ;  /* 0x00000055ff55723e */ /* 0x000fe200000010ff */
[----:B------:R-:W-:Y:S01]  /*5950*/  @P5 IMAD.MOV.U32 R5, RZ, RZ, R9 ;  /* 0x000000ffff055224 */ /* 0x000fe200078e0009 */
[----:B------:R-:W-:-:S02]  /*5960*/  F2FP.BF16.F32.PACK_AB R86, RZ, R86 ;  /* 0x00000056ff56723e */ /* 0x000fc400000010ff */
[----:B------:R-:W-:Y:S02]  /*5970*/  F2FP.BF16.F32.PACK_AB R87, RZ, R87 ;  /* 0x00000057ff57723e */ /* 0x000fe400000010ff */
[----:B------:R0:W-:Y:S01]  /*5980*/  @P5 STG.E.U16 desc[UR36][R4.64+0xd2], R79 ;  /* 0x0000d24f04005986 */ /* 0x0001e2000c101524 */
[C---:B------:R-:W-:Y:S02]  /*5990*/  ISETP.GT.AND P5, PT, R3.reuse, RZ, P3 ;  /* 0x000000ff0300720c */ /* 0x040fe40001fa4270 */
[----:B------:R-:W-:-:S11]  /*59a0*/  ISETP.GT.AND P3, PT, R3, 0x8, P3 ;  /* 0x000000080300780c */ /* 0x000fd60001f64270 */
[----:B0-----:R-:W-:Y:S02]  /*59b0*/  @P5 IMAD.MOV.U32 R4, RZ, RZ, R6 ;  /* 0x000000ffff045224 */ /* 0x001fe400078e0006 */
[----:B------:R-:W-:-:S05]  /*59c0*/  @P5 IMAD.MOV.U32 R5, RZ, RZ, R7 ;  /* 0x000000ffff055224 */ /* 0x000fca00078e0007 */
[----:B------:R0:W-:Y:S01]  /*59d0*/  @P5 STG.E.U16 desc[UR36][R4.64+0xe0], R80 ;  /* 0x0000e05004005986 */ /* 0x0001e2000c101524 */
[C---:B------:R-:W-:Y:S02]  /*59e0*/  ISETP.GT.AND P5, PT, R3.reuse, RZ, P0 ;  /* 0x000000ff0300720c */ /* 0x040fe400007a4270 */
[----:B------:R-:W-:Y:S01]  /*59f0*/  ISETP.GT.AND P0, PT, R3, 0x8, P0 ;  /* 0x000000080300780c */ /* 0x000fe20000704270 */
[----:B0-----:R-:W-:Y:S02]  /*5a00*/  @P4 IMAD.MOV.U32 R4, RZ, RZ, R6 ;  /* 0x000000ffff044224 */ /* 0x001fe400078e0006 */
[----:B------:R-:W-:-:S05]  /*5a10*/  @P4 IMAD.MOV.U32 R5, RZ, RZ, R7 ;  /* 0x000000ffff054224 */ /* 0x000fca00078e0007 */
[----:B------:R0:W-:Y:S01]  /*5a20*/  @P4 STG.E.U16 desc[UR36][R4.64+0xe2], R81 ;  /* 0x0000e25104004986 */ /* 0x0001e2000c101524 */
[C---:B------:R-:W-:Y:S02]  /*5a30*/  ISETP.GT.AND P4, PT, R3.reuse, RZ, P1 ;  /* 0x000000ff0300720c */ /* 0x040fe40000f84270 */
[----:B------:R-:W-:Y:S01]  /*5a40*/  ISETP.GT.AND P1, PT, R3, 0x8, P1 ;  /* 0x000000080300780c */ /* 0x000fe20000f24270 */
[----:B0-----:R-:W-:Y:S02]  /*5a50*/  @P3 IMAD.MOV.U32 R4, RZ, RZ, R8 ;  /* 0x000000ffff043224 */ /* 0x001fe400078e0008 */
[----:B------:R-:W-:-:S05]  /*5a60*/  @P3 IMAD.MOV.U32 R5, RZ, RZ, R9 ;  /* 0x000000ffff053224 */ /* 0x000fca00078e0009 */
[----:B------:R0:W-:Y:S02]  /*5a70*/  @P3 STG.E.U16 desc[UR36][R4.64+0xe0], R82 ;  /* 0x0000e05204003986 */ /* 0x0001e4000c101524 */
[----:B0-----:R-:W-:Y:S02]  /*5a80*/  @P2 IMAD.MOV.U32 R4, RZ, RZ, R8 ;  /* 0x000000ffff042224 */ /* 0x001fe400078e0008 */
[----:B------:R-:W-:-:S05]  /*5a90*/  @P2 IMAD.MOV.U32 R5, RZ, RZ, R9 ;  /* 0x000000ffff052224 */ /* 0x000fca00078e0009 */
[----:B------:R0:W-:Y:S02]  /*5aa0*/  @P2 STG.E.U16 desc[UR36][R4.64+0xe2], R83 ;  /* 0x0000e25304002986 */ /* 0x0001e4000c101524 */
[----:B0-----:R-:W-:Y:S02]  /*5ab0*/  @P4 IMAD.MOV.U32 R4, RZ, RZ, R6 ;  /* 0x000000ffff044224 */ /* 0x001fe400078e0006 */
[----:B------:R-:W-:-:S05]  /*5ac0*/  @P4 IMAD.MOV.U32 R5, RZ, RZ, R7 ;  /* 0x000000ffff054224 */ /* 0x000fca00078e0007 */
[----:B------:R0:W-:Y:S04]  /*5ad0*/  @P4 STG.E.U16 desc[UR36][R4.64+0xf0], R84 ;  /* 0x0000f05404004986 */ /* 0x0001e8000c101524 */
[----:B------:R1:W-:Y:S01]  /*5ae0*/  @P5 STG.E.U16 desc[UR36][R6.64+0xf2], R85 ;  /* 0x0000f25506005986 */ /* 0x0003e2000c101524 */
[----:B0-----:R-:W-:Y:S02]  /*5af0*/  @P1 IMAD.MOV.U32 R4, RZ, RZ, R8 ;  /* 0x000000ffff041224 */ /* 0x001fe400078e0008 */
[----:B------:R-:W-:-:S05]  /*5b00*/  @P1 IMAD.MOV.U32 R5, RZ, RZ, R9 ;  /* 0x000000ffff051224 */ /* 0x000fca00078e0009 */
[----:B------:R1:W-:Y:S04]  /*5b10*/  @P1 STG.E.U16 desc[UR36][R4.64+0xf0], R86 ;  /* 0x0000f05604001986 */ /* 0x0003e8000c101524 */
[----:B------:R1:W-:Y:S02]  /*5b20*/  @P0 STG.E.U16 desc[UR36][R8.64+0xf2], R87 ;  /* 0x0000f25708000986 */ /* 0x0003e4000c101524 */
.L_x_154:
[----:B------:R-:W-:Y:S05]  /*5b30*/  BSYNC B0 ;  /* 0x0000000000007941 */ /* 0x000fea0003800000 */
.L_x_28:
[----:B------:R-:W-:Y:S01]  /*5b40*/  ULDC UR4, c[0x0][0xc] ;  /* 0x0000030000047ab9 */ /* 0x000fe20000000800 */
[----:B------:R-:W-:Y:S01]  /*5b50*/  ULDC UR5, c[0x0][0x10] ;  /* 0x0000040000057ab9 */ /* 0x000fe20000000800 */
[----:B------:R-:W0:Y:S01]  /*5b60*/  LDC R3, c[0x0][0x14] ;  /* 0x00000500ff037b82 */ /* 0x000e220000000800 */
[----:B------:R-:W-:Y:S01]  /*5b70*/  UIMAD.WIDE.U32 UR4, UR4, UR5, URZ ;  /* 0x00000005040472a5 */ /* 0x000fe2000f8e003f */
[----:B------:R-:W-:Y:S02]  /*5b80*/  IMAD.MOV.U32 R92, RZ, RZ, -0x1 ;  /* 0xffffffffff5c7424 */ /* 0x000fe400078e00ff */
[----:B------:R-:W-:-:S03]  /*5b90*/  IMAD.MOV.U32 R89, RZ, RZ, -0x1 ;  /* 0xffffffffff597424 */ /* 0x000fc600078e00ff */
[----:B0-----:R-:W-:-:S04]  /*5ba0*/  IMAD.WIDE.U32 R16, R3, UR4, R16 ;  /* 0x0000000403107c25 */ /* 0x001fc8000f8e0010 */
[----:B------:R-:W-:Y:S01]  /*5bb0*/  IMAD R3, R3, UR5, RZ ;  /* 0x0000000503037c24 */ /* 0x000fe2000f8e02ff */
[----:B------:R-:W-:Y:S02]  /*5bc0*/  ULDC.64 UR4, c[0x0][0x650] ;  /* 0x0001940000047ab9 */ /* 0x000fe40000000a00 */
[----:B------:R-:W-:Y:S01]  /*5bd0*/  ISETP.GE.U32.AND P0, PT, R16, UR4, PT ;  /* 0x0000000410007c0c */ /* 0x000fe2000bf06070 */
[--C-:B------:R-:W-:Y:S01]  /*5be0*/  IMAD.IADD R17, R17, 0x1, R3.reuse ;  /* 0x0000000111117824 */ /* 0x100fe200078e0203 */
[----:B------:R-:W-:-:S04]  /*5bf0*/  PRMT R3, RZ, 0x7610, R3 ;  /* 0x00007610ff037816 */ /* 0x000fc80000000003 */
[----:B------:R-:W-:-:S13]  /*5c00*/  ISETP.GE.U32.AND.EX P0, PT, R17, UR5, PT, P0 ;  /* 0x0000000511007c0c */ /* 0x000fda000bf06100 */
[----:B------:R-:W-:Y:S05]  /*5c10*/  @P0 BRA `(.L_x_155) ;  /* 0x0000000400640947 */ /* 0x000fea0003800000 */
[----:B---3--:R-:W0:Y:S01]  /*5c20*/  S2R R12, SR_CTAID.X ;  /* 0x00000000000c7919 */ /* 0x008e220000002500 */
[----:B------:R-:W3:Y:S01]  /*5c30*/  LDC.64 R10, c[0x0][0x628] ;  /* 0x00018a00ff0a7b82 */ /* 0x000ee20000000a00 */
[----:B------:R-:W-:Y:S01]  /*5c40*/  ULDC UR4, c[0x0][0x150] ;  /* 0x0000540000047ab9 */ /* 0x000fe20000000800 */
[----:B-12-4-:R-:W-:Y:S01]  /*5c50*/  IMAD.MOV.U32 R8, RZ, RZ, R16 ;  /* 0x000000ffff087224 */ /* 0x016fe200078e0010 */
[----:B-----5:R-:W1:Y:S01]  /*5c60*/  S2R R24, SR_CTAID.Y ;  /* 0x0000000000187919 */ /* 0x020e620000002600 */
[----:B------:R-:W-:-:S04]  /*5c70*/  IMAD.MOV.U32 R9, RZ, RZ, R17 ;  /* 0x000000ffff097224 */ /* 0x000fc800078e0011 */
[----:B------:R-:W2:Y:S08]  /*5c80*/  LDC R21, c[0x0][0x144] ;  /* 0x00005100ff157b82 */ /* 0x000eb00000000800 */
[----:B------:R-:W4:Y:S08]  /*5c90*/  LDC R0, c[0x0][0x630] ;  /* 0x00018c00ff007b82 */ /* 0x000f300000000800 */
[----:B------:R-:W1:Y:S01]  /*5ca0*/  LDC.64 R14, c[0x0][0x620] ;  /* 0x00018800ff0e7b82 */ /* 0x000e620000000a00 */
[----:B---3--:R-:W-:-:S04]  /*5cb0*/  ISETP.NE.U32.AND P0, PT, R10, RZ, PT ;  /* 0x000000ff0a00720c */ /* 0x008fc80003f05070 */
[----:B------:R-:W-:Y:S02]  /*5cc0*/  ISETP.NE.AND.EX P0, PT, R11, RZ, PT, P0 ;  /* 0x000000ff0b00720c */ /* 0x000fe40003f05300 */
[----:B0-----:R-:W-:-:S05]  /*5cd0*/  I2FP.F32.U32 R3, R12 ;  /* 0x0000000c00037245 */ /* 0x001fca0000201000 */
[----:B------:R-:W-:-:S04]  /*5ce0*/  FMUL R3, R3, UR4 ;  /* 0x0000000403037c20 */ /* 0x000fc80008400000 */
[----:B------:R0:W3:Y:S02]  /*5cf0*/  F2I.U32.TRUNC.NTZ R20, R3 ;  /* 0x0000000300147305 */ /* 0x0000e4000020f000 */
[----:B--2-4-:R-:W-:Y:S05]  /*5d00*/  @!P0 BRA `(.L_x_156) ;  /* 0x0000000000288947 */ /* 0x014fea0003800000 */
[----:B0-----:R-:W0:Y:S02]  /*5d10*/  LDC R3, c[0x0][0x634] ;  /* 0x00018d00ff037b82 */ /* 0x001e240000000800 */
        /* <DEDUP_REMOVED lines=9> */
.L_x_156:
[----:B------:R-:W2:Y:S01]  /*5db0*/  LDC.64 R28, c[0x0][0x640] ;  /* 0x00019000ff1c7b82 */ /* 0x000ea20000000a00 */
[-CC-:B------:R-:W-:Y:S01]  /*5dc0*/  SHF.R.U64 R89, R8, R0.reuse, R9.reuse ;  /* 0x0000000008597219 */ /* 0x180fe20000001209 */
[----:B---3--:R-:W-:Y:S01]  /*5dd0*/  IMAD.MOV R20, RZ, RZ, -R20 ;  /* 0x000000ffff147224 */ /* 0x008fe200078e0a14 */
[----:B------:R-:W-:Y:S01]  /*5de0*/  SHF.R.U32.HI R0, RZ, R0, R9 ;  /* 0x00000000ff007219 */ /* 0x000fe20000011609 */
[----:B------:R-:W-:Y:S01]  /*5df0*/  ULDC UR4, c[0x0][0x154] ;  /* 0x0000550000047ab9 */ /* 0x000fe20000000800 */
[----:B0-----:R-:W-:Y:S01]  /*5e00*/  IADD3 R3, P0, RZ, -R89, RZ ;  /* 0x80000059ff037210 */ /* 0x001fe20007f1e0ff */
[----:B------:R-:W-:Y:S02]  /*5e10*/  IMAD R21, R21, R20, R12 ;  /* 0x0000001415157224 */ /* 0x000fe400078e020c */
[----:B------:R-:W0:Y:S01]  /*5e20*/  LDC R6, c[0x0][0x618] ;  /* 0x00018600ff067b82 */ /* 0x000e220000000800 */
[----:B------:R-:W-:Y:S02]  /*5e30*/  IMAD.MOV.U32 R7, RZ, RZ, 0x1 ;  /* 0x00000001ff077424 */ /* 0x000fe400078e00ff */
[----:B------:R-:W-:-:S04]  /*5e40*/  IMAD.X R5, RZ, RZ, ~R0, P0 ;  /* 0x000000ffff057224 */ /* 0x000fc800000e0e00 */
[-C--:B-1----:R-:W-:Y:S01]  /*5e50*/  IMAD R0, R5, R14.reuse, RZ ;  /* 0x0000000e05007224 */ /* 0x082fe200078e02ff */
[----:B------:R-:W1:Y:S01]  /*5e60*/  LDC R8, c[0x0][0x608] ;  /* 0x00018200ff087b82 */ /* 0x000e620000000800 */
[----:B------:R-:W-:-:S04]  /*5e70*/  IMAD.WIDE.U32 R4, R3, R14, R16 ;  /* 0x0000000e03047225 */ /* 0x000fc800078e0010 */
[----:B------:R-:W-:Y:S01]  /*5e80*/  IMAD R3, R3, R15, R0 ;  /* 0x0000000f03037224 */ /* 0x000fe200078e0200 */
[----:B------:R-:W-:Y:S02]  /*5e90*/  I2FP.F32.U32 R0, R24 ;  /* 0x0000001800007245 */ /* 0x000fe40000201000 */
[----:B------:R-:W3:Y:S01]  /*5ea0*/  LDC R26, c[0x0][0x658] ;  /* 0x00019600ff1a7b82 */ /* 0x000ee20000000800 */
[----:B------:R-:W-:Y:S01]  /*5eb0*/  IMAD.IADD R3, R5, 0x1, R3 ;  /* 0x0000000105037824 */ /* 0x000fe200078e0203 */
[----:B--2---:R-:W-:Y:S01]  /*5ec0*/  ISETP.NE.U32.AND P0, PT, R28, RZ, PT ;  /* 0x000000ff1c00720c */ /* 0x004fe20003f05070 */
[----:B------:R-:W-:Y:S01]  /*5ed0*/  FMUL R0, R0, UR4 ;  /* 0x0000000400007c20 */ /* 0x000fe20008400000 */
[----:B------:R-:W-:Y:S02]  /*5ee0*/  IMAD.MOV.U32 R5, RZ, RZ, -0x1 ;  /* 0xffffffffff057424 */ /* 0x000fe400078e00ff */
[----:B------:R-:W-:Y:S01]  /*5ef0*/  ISETP.NE.AND.EX P0, PT, R29, RZ, PT, P0 ;  /* 0x000000ff1d00720c */ /* 0x000fe20003f05300 */
[----:B------:R2:W4:Y:S01]  /*5f00*/  F2I.U32.TRUNC.NTZ R13, R0 ;  /* 0x00000000000d7305 */ /* 0x000522000020f000 */
[----:B------:R-:W2:Y:S01]  /*5f10*/  LDC R15, c[0x0][0x148] ;  /* 0x00005200ff0f7b82 */ /* 0x000ea20000000800 */
[----:B0-----:R-:W-:-:S02]  /*5f20*/  SHF.R.U64 R12, R4, R6, R3 ;  /* 0x00000006040c7219 */ /* 0x001fc40000001203 */
[----:B------:R-:W-:-:S05]  /*5f30*/  SHF.R.U32.HI R3, RZ, R6, R3 ;  /* 0x00000006ff037219 */ /* 0x000fca0000011603 */
[----:B------:R-:W0:Y:S01]  /*5f40*/  LDC R20, c[0x0][0x600] ;  /* 0x00018000ff147b82 */ /* 0x000e220000000800 */
[-CC-:B-1----:R-:W-:Y:S02]  /*5f50*/  SHF.R.U64 R10, R12, R8.reuse, R3.reuse ;  /* 0x000000080c0a7219 */ /* 0x182fe40000001203 */
[----:B------:R-:W-:-:S05]  /*5f60*/  SHF.R.U32.HI R3, RZ, R8, R3 ;  /* 0x00000008ff037219 */ /* 0x000fca0000011603 */
[----:B------:R-:W1:Y:S01]  /*5f70*/  LDC R27, c[0x0][0x648] ;  /* 0x00019200ff1b7b82 */ /* 0x000e620000000800 */
[-C--:B---3--:R-:W-:Y:S02]  /*5f80*/  SHF.L.U32 R4, R5, R26.reuse, RZ ;  /* 0x0000001a05047219 */ /* 0x088fe400000006ff */
[-CC-:B------:R-:W-:Y:S02]  /*5f90*/  SHF.R.U64 R14, R10, R26.reuse, R3.reuse ;  /* 0x0000001a0a0e7219 */ /* 0x180fe40000001203 */
[----:B------:R-:W-:Y:S02]  /*5fa0*/  SHF.R.U32.HI R5, RZ, R26, R3 ;  /* 0x0000001aff057219 */ /* 0x000fe40000011603 */
[----:B------:R-:W-:Y:S01]  /*5fb0*/  LOP3.LUT R25, RZ, R4, RZ, 0x33, !PT ;  /* 0x00000004ff197212 */ /* 0x000fe200078e33ff */
[----:B------:R-:W3:Y:S01]  /*5fc0*/  LDC R30, c[0x0][0x638] ;  /* 0x00018e00ff1e7b82 */ /* 0x000ee20000000800 */
[----:B------:R-:W-:Y:S01]  /*5fd0*/  SHF.L.U32 R26, R7, R26, RZ ;  /* 0x0000001a071a7219 */ /* 0x000fe200000006ff */
[----:B------:R-:W-:-:S06]  /*5fe0*/  IMAD.MOV.U32 R4, RZ, RZ, R14 ;  /* 0x000000ffff047224 */ /* 0x000fcc00078e000e */
[----:B------:R-:W0:Y:S01]  /*5ff0*/  LDC R31, c[0x0][0x610] ;  /* 0x00018400ff1f7b82 */ /* 0x000e220000000800 */
[----:B----4-:R-:W-:Y:S05]  /*6000*/  @!P0 BRA `(.L_x_157) ;  /* 0x0000000000288947 */ /* 0x010fea0003800000 */
[----:B------:R-:W4:Y:S02]  /*6010*/  LDC R3, c[0x0][0x64c] ;  /* 0x00019300ff037b82 */ /* 0x000f240000000800 */
[----:B----4-:R-:W-:-:S05]  /*6020*/  IADD3 R3, P0, R14, R3, RZ ;  /* 0x000000030e037210 */ /* 0x010fca0007f1e0ff */
        /* <DEDUP_REMOVED lines=8> */
.L_x_157:
[----:B------:R-:W-:Y:S01]  /*60b0*/  ISETP.NE.AND P0, PT, R2, 0x1, PT ;  /* 0x000000010200780c */ /* 0x000fe20003f05270 */
[----:B0-----:R-:W-:Y:S01]  /*60c0*/  VIADD R7, R20, 0xffffffff ;  /* 0xffffffff14077836 */ /* 0x001fe20000000000 */
[----:B-12---:R-:W-:Y:S01]  /*60d0*/  SHF.R.U64 R0, R4, R27, R5 ;  /* 0x0000001b04007219 */ /* 0x006fe20000001205 */
[----:B------:R-:W-:Y:S01]  /*60e0*/  IMAD.MOV R13, RZ, RZ, -R13 ;  /* 0x000000ffff0d7224 */ /* 0x000fe200078e0a0d */
[----:B------:R-:W-:Y:S01]  /*60f0*/  LOP3.LUT R5, R10, R25, RZ, 0xc0, !PT ;  /* 0x000000190a057212 */ /* 0x000fe200078ec0ff */
[----:B------:R-:W-:Y:S01]  /*6100*/  IMAD.MOV.U32 R4, RZ, RZ, 0x1 ;  /* 0x00000001ff047424 */ /* 0x000fe200078e00ff */
[----:B------:R-:W-:Y:S01]  /*6110*/  LOP3.LUT R12, R12, R7, RZ, 0xc0, !PT ;  /* 0x000000070c0c7212 */ /* 0x000fe200078ec0ff */
[----:B------:R-:W-:Y:S02]  /*6120*/  IMAD.MOV R3, RZ, RZ, -R0 ;  /* 0x000000ffff037224 */ /* 0x000fe400078e0a00 */
[----:B------:R-:W-:Y:S02]  /*6130*/  IMAD R0, R26, R0, R5 ;  /* 0x000000001a007224 */ /* 0x000fe400078e0205 */
[----:B---3--:R-:W-:-:S02]  /*6140*/  IMAD R3, R3, R30, R14 ;  /* 0x0000001e03037224 */ /* 0x008fc400078e020e */
[----:B------:R-:W-:Y:S02]  /*6150*/  @P0 IMAD R21, R15, R13, R24 ;  /* 0x0000000d0f150224 */ /* 0x000fe400078e0218 */
[----:B------:R-:W-:Y:S01]  /*6160*/  IMAD R5, R3, R20, R12 ;  /* 0x0000001403057224 */ /* 0x000fe200078e020c */
[----:B------:R-:W-:Y:S01]  /*6170*/  PRMT R3, R4, 0x7610, R3 ;  /* 0x0000761004037816 */ /* 0x000fe20000000003 */
[----:B------:R-:W-:-:S05]  /*6180*/  IMAD R0, R0, R31, R21 ;  /* 0x0000001f00007224 */ /* 0x000fca00078e0215 */
[----:B------:R-:W-:Y:S02]  /*6190*/  SEL R92, R5, R0, !P0 ;  /* 0x00000000055c7207 */ /* 0x000fe40004000000 */
[----:B------:R-:W-:-:S07]  /*61a0*/  SEL R0, R0, R5, !P0 ;  /* 0x0000000500007207 */ /* 0x000fce0004000000 */
.L_x_155:
[----:B------:R-:W-:Y:S01]  /*61b0*/  LOP3.LUT P0, RZ, R3, 0xff, RZ, 0xc0, !PT ;  /* 0x000000ff03ff7812 */ /* 0x000fe2000780c0ff */
[----:B------:R-:W-:-:S12]  /*61c0*/  IMAD.MOV.U32 R91, RZ, RZ, R0 ;  /* 0x000000ffff5b7224 */ /* 0x000fd800078e0000 */
[----:B------:R-:W-:Y:S05]  /*61d0*/  @P0 BRA `(.L_x_158) ;  /* 0xffffffac00440947 */ /* 0x000fea000383ffff */
[----:B------:R-:W-:Y:S05]  /*61e0*/  EXIT ;  /* 0x000000000000794d */ /* 0x000fea0003800000 */
.L_x_3:
[----:B0-----:R-:W-:Y:S01]  /*61f0*/  ULDC.64 UR4, c[0x0][0x650] ;  /* 0x0001940000047ab9 */ /* 0x001fe20000000a00 */
        /* <DEDUP_REMOVED lines=25> */
.L_x_160:
[--C-:B------:R-:W-:Y:S01]  /*6390*/  SHF.R.U64 R12, R10, R14, R11.reuse ;  /* 0x0000000e0a0c7219 */ /* 0x100fe2000000120b */
[----:B------:R-:W0:Y:S01]  /*63a0*/  LDC R22, c[0x0][0x618] ;  /* 0x00018600ff167b82 */ /* 0x000e220000000800 */
[----:B------:R-:W-:Y:S01]  /*63b0*/  I2FP.F32.U32 R6, R4 ;  /* 0x0000000400067245 */ /* 0x000fe20000201000 */
[----:B------:R-:W-:Y:S01]  /*63c0*/  ULDC UR4, c[0x0][0x150] ;  /* 0x0000540000047ab9 */ /* 0x000fe20000000800 */
[----:B------:R-:W-:Y:S02]  /*63d0*/  SHF.R.U32.HI R5, RZ, R14, R11 ;  /* 0x0000000eff057219 */ /* 0x000fe4000001160b */
[----:B------:R-:W-:Y:S01]  /*63e0*/  IADD3 R9, P0, RZ, -R12, RZ ;  /* 0x8000000cff097210 */ /* 0x000fe20007f1e0ff */
[----:B------:R-:W-:Y:S01]  /*63f0*/  FMUL R11, R6, UR4 ;  /* 0x00000004060b7c20 */ /* 0x000fe20008400000 */
[----:B------:R-:W-:Y:S01]  /*6400*/  ULDC UR4, c[0x0][0x154] ;  /* 0x0000550000047ab9 */ /* 0x000fe20000000800 */
[----:B------:R-:W1:Y:S02]  /*6410*/  LDC.64 R24, c[0x0][0x640] ;  /* 0x00019000ff187b82 */ /* 0x000e640000000a00 */
[----:B------:R-:W-:-:S02]  /*6420*/  IMAD.X R5, RZ, RZ, ~R5, P0 ;  /* 0x000000ffff057224 */ /* 0x000fc400000e0e05 */
[----:B------:R-:W2:Y:S01]  /*6430*/  F2I.U32.TRUNC.NTZ R11, R11 ;  /* 0x0000000b000b7305 */ /* 0x000ea2000020f000 */
[----:B------:R-:W-:-:S03]  /*6440*/  IMAD.WIDE.U32 R6, R9, R20, R16 ;  /* 0x0000001409067225 */ /* 0x000fc600078e0010 */
[----:B------:R-:W3:Y:S01]  /*6450*/  LDC R13, c[0x0][0x144] ;  /* 0x00005100ff0d7b82 */ /* 0x000ee20000000800 */
[----:B------:R-:W-:-:S04]  /*6460*/  IMAD R8, R5, R20, RZ ;  /* 0x0000001405087224 */ /* 0x000fc800078e02ff */
[----:B------:R-:W-:Y:S02]  /*6470*/  IMAD R5, R9, R21, R8 ;  /* 0x0000001509057224 */ /* 0x000fe400078e0208 */
[----:B------:R-:W-:Y:S01]  /*6480*/  IMAD.MOV.U32 R8, RZ, RZ, -0x1 ;  /* 0xffffffffff087424 */ /* 0x000fe200078e00ff */
[----:B------:R-:W4:Y:S01]  /*6490*/  LDC R14, c[0x0][0x608] ;  /* 0x00018200ff0e7b82 */ /* 0x000f220000000800 */
[----:B------:R-:W-:Y:S01]  /*64a0*/  IMAD.IADD R5, R7, 0x1, R5 ;  /* 0x0000000107057824 */ /* 0x000fe200078e0205 */
[----:B------:R-:W-:-:S04]  /*64b0*/  I2FP.F32.U32 R7, R3 ;  /* 0x0000000300077245 */ /* 0x000fc80000201000 */
[-C--:B0-----:R-:W-:Y:S01]  /*64c0*/  SHF.R.U64 R10, R6, R22.reuse, R5 ;  /* 0x00000016060a7219 */ /* 0x081fe20000001205 */
[----:B--2---:R-:W-:Y:S01]  /*64d0*/  IMAD.MOV R6, RZ, RZ, -R11 ;  /* 0x000000ffff067224 */ /* 0x004fe200078e0a0b */
[----:B------:R-:W0:Y:S01]  /*64e0*/  LDC R9, c[0x0][0x658] ;  /* 0x00019600ff097b82 */ /* 0x000e220000000800 */
[----:B-1----:R-:W-:Y:S01]  /*64f0*/  ISETP.NE.U32.AND P0, PT, R24, RZ, PT ;  /* 0x000000ff1800720c */ /* 0x002fe20003f05070 */
[----:B------:R-:W-:Y:S01]  /*6500*/  FMUL R7, R7, UR4 ;  /* 0x0000000407077c20 */ /* 0x000fe20008400000 */
[----:B------:R-:W-:Y:S02]  /*6510*/  SHF.R.U32.HI R5, RZ, R22, R5 ;  /* 0x00000016ff057219 */ /* 0x000fe40000011605 */
[----:B------:R-:W-:-:S03]  /*6520*/  ISETP.NE.AND.EX P0, PT, R25, RZ, PT, P0 ;  /* 0x000000ff1900720c */ /* 0x000fc60003f05300 */
[----:B------:R-:W1:Y:S01]  /*6530*/  LDC R20, c[0x0][0x148] ;  /* 0x00005200ff147b82 */ /* 0x000e620000000800 */
[----:B---3--:R-:W-:Y:S02]  /*6540*/  IMAD R23, R13, R6, R4 ;  /* 0x000000060d177224 */ /* 0x008fe400078e0204 */
[----:B------:R-:W-:-:S05]  /*6550*/  IMAD.MOV.U32 R6, RZ, RZ, 0x1 ;  /* 0x00000001ff067424 */ /* 0x000fca00078e00ff */
[----:B------:R-:W2:Y:S01]  /*6560*/  LDC R21, c[0x0][0x600] ;  /* 0x00018000ff157b82 */ /* 0x000ea20000000800 */
[-CC-:B----4-:R-:W-:Y:S02]  /*6570*/  SHF.R.U64 R13, R10, R14.reuse, R5.reuse ;  /* 0x0000000e0a0d7219 */ /* 0x190fe40000001205 */
[----:B------:R-:W-:Y:S02]  /*6580*/  SHF.R.U32.HI R4, RZ, R14, R5 ;  /* 0x0000000eff047219 */ /* 0x000fe40000011605 */
[----:B------:R3:W4:Y:S03]  /*6590*/  F2I.U32.TRUNC.NTZ R14, R7 ;  /* 0x00000007000e7305 */ /* 0x000726000020f000 */
[----:B------:R-:W1:Y:S01]  /*65a0*/  LDC R26, c[0x0][0x648] ;  /* 0x00019200ff1a7b82 */ /* 0x000e620000000800 */
[-C--:B0-----:R-:W-:Y:S02]  /*65b0*/  SHF.R.U64 R15, R13, R9.reuse, R4 ;  /* 0x000000090d0f7219 */ /* 0x081fe40000001204 */
[----:B------:R-:W-:-:S02]  /*65c0*/  SHF.L.U32 R8, R8, R9, RZ ;  /* 0x0000000908087219 */ /* 0x000fc400000006ff */
[-C--:B------:R-:W-:Y:S01]  /*65d0*/  SHF.R.U32.HI R5, RZ, R9.reuse, R4 ;  /* 0x00000009ff057219 */ /* 0x080fe20000011604 */
[----:B------:R-:W-:Y:S01]  /*65e0*/  IMAD.MOV.U32 R4, RZ, RZ, R15 ;  /* 0x000000ffff047224 */ /* 0x000fe200078e000f */
[----:B------:R-:W-:Y:S01]  /*65f0*/  SHF.L.U32 R22, R6, R9, RZ ;  /* 0x0000000906167219 */ /* 0x000fe200000006ff */
[----:B------:R-:W0:Y:S01]  /*6600*/  LDC R27, c[0x0][0x638] ;  /* 0x00018e00ff1b7b82 */ /* 0x000e220000000800 */
[----:B------:R-:W-:-:S07]  /*6610*/  LOP3.LUT R28, RZ, R8, RZ, 0x33, !PT ;  /* 0x00000008ff1c7212 */ /* 0x000fce00078e33ff */
        /* <DEDUP_REMOVED lines=12> */
.L_x_161:
[----:B------:R-:W-:Y:S01]  /*66e0*/  ISETP.NE.AND P0, PT, R2, 0x1, PT ;  /* 0x000000010200780c */ /* 0x000fe20003f05270 */
[----:B--2---:R-:W-:Y:S01]  /*66f0*/  VIADD R7, R21, 0xffffffff ;  /* 0xffffffff15077836 */ /* 0x004fe20000000000 */
[----:B-1----:R-:W-:Y:S01]  /*6700*/  SHF.R.U64 R5, R4, R26, R5 ;  /* 0x0000001a04057219 */ /* 0x002fe20000001205 */
[----:B------:R-:W-:Y:S01]  /*6710*/  IMAD.MOV R14, RZ, RZ, -R14 ;  /* 0x000000ffff0e7224 */ /* 0x000fe200078e0a0e */
[----:B------:R-:W-:Y:S01]  /*6720*/  LOP3.LUT R4, R13, R28, RZ, 0xc0, !PT ;  /* 0x0000001c0d047212 */ /* 0x000fe200078ec0ff */
[----:B------:R-:W-:Y:S01]  /*6730*/  IMAD.MOV.U32 R8, RZ, RZ, R12 ;  /* 0x000000ffff087224 */ /* 0x000fe200078e000c */
[----:B------:R-:W-:Y:S01]  /*6740*/  LOP3.LUT R10, R10, R7, RZ, 0xc0, !PT ;  /* 0x000000070a0a7212 */ /* 0x000fe200078ec0ff */
[----:B------:R-:W-:Y:S02]  /*6750*/  IMAD.MOV R6, RZ, RZ, -R5 ;  /* 0x000000ffff067224 */ /* 0x000fe400078e0a05 */
[----:B------:R-:W-:-:S04]  /*6760*/  IMAD R4, R22, R5, R4 ;  /* 0x0000000516047224 */ /* 0x000fc800078e0204 */
[----:B------:R-:W-:Y:S02]  /*6770*/  @P0 IMAD R23, R20, R14, R3 ;  /* 0x0000000e14170224 */ /* 0x000fe400078e0203 */
[----:B0-----:R-:W-:Y:S02]  /*6780*/  IMAD R3, R6, R27, R15 ;  /* 0x0000001b06037224 */ /* 0x001fe400078e020f */
[----:B------:R-:W-:Y:S02]  /*6790*/  IMAD R7, R4, R29, R23 ;  /* 0x0000001d04077224 */ /* 0x000fe400078e0217 */
[----:B------:R-:W-:Y:S02]  /*67a0*/  IMAD R4, R3, R21, R10 ;  /* 0x0000001503047224 */ /* 0x000fe400078e020a */
[----:B------:R-:W-:-:S03]  /*67b0*/  IMAD.MOV.U32 R6, RZ, RZ, 0x1 ;  /* 0x00000001ff067424 */ /* 0x000fc600078e00ff */
[----:B------:R-:W-:Y:S02]  /*67c0*/  SEL R9, R4, R7, !P0 ;  /* 0x0000000704097207 */ /* 0x000fe40004000000 */
[----:B------:R-:W-:-:S07]  /*67d0*/  SEL R7, R7, R4, !P0 ;  /* 0x0000000407077207 */ /* 0x000fce0004000000 */
.L_x_159:
[----:B------:R-:W-:-:S08]  /*67e0*/  NOP ;  /* 0x0000000000007918 */ /* 0x000fd00000000000 */
[----:B------:R-:W0:-:S00]  /*67f0*/  USETMAXREG.DEALLOC.CTAPOOL 0x28 ;  /* 0x00000028000079c8 */ /* 0x000e0000080e0500 */
[----:B0-----:R-:W-:-:S13]  /*6800*/  ISETP.NE.AND P0, PT, R0, RZ, PT ;  /* 0x000000ff0000720c */ /* 0x001fda0003f05270 */
[----:B------:R-:W-:Y:S05]  /*6810*/  @P0 EXIT ;  /* 0x000000000000094d */ /* 0x000fea0003800000 */
[----:B------:R-:W-:Y:S01]  /*6820*/  LOP3.LUT P0, RZ, R6, 0xff, RZ, 0xc0, !PT ;  /* 0x000000ff06ff7812 */ /* 0x000fe2000780c0ff */
[----:B------:R-:W-:Y:S02]  /*6830*/  IMAD.MOV.U32 R3, RZ, RZ, 0x1 ;  /* 0x00000001ff037424 */ /* 0x000fe400078e00ff */
[----:B------:R-:W-:-:S10]  /*6840*/  IMAD.MOV.U32 R0, RZ, RZ, RZ ;  /* 0x000000ffff007224 */ /* 0x000fd400078e00ff */
[----:B------:R-:W-:Y:S05]  /*6850*/  @!P0 BRA `(.L_x_162) ;  /* 0x0000000c002c8947 */ /* 0x000fea0003800000 */
[----:B------:R-:W0:Y:S01]  /*6860*/  LDC R0, c[0x0][0x28c] ;  /* 0x0000a300ff007b82 */ /* 0x000e220000000800 */
[----:B------:R-:W-:Y:S01]  /*6870*/  ULDC UR5, c[0x0][0x600] ;  /* 0x0001800000057ab9 */ /* 0x000fe20000000800 */
[----:B------:R-:W-:Y:S01]  /*6880*/  ULDC UR4, c[0x0][0xc] ;  /* 0x0000030000047ab9 */ /* 0x000fe20000000800 */
[----:B------:R-:W-:Y:S01]  /*6890*/  UIADD3 UR16, UR5, -0x1, URZ ;  /* 0xffffffff05107890 */ /* 0x000fe2000fffe03f */
[C---:B------:R-:W-:Y:S01]  /*68a0*/  LOP3.LUT P2, RZ, R18.reuse, 0x7f, RZ, 0xc0, !PT ;  /* 0x0000007f12ff7812 */ /* 0x040fe2000784c0ff */
[----:B------:R-:W-:Y:S01]  /*68b0*/  ULDC UR6, c[0x0][0x658] ;  /* 0x0001960000067ab9 */ /* 0x000fe20000000800 */
[----:B------:R-:W-:Y:S01]  /*68c0*/  ULDC UR5, c[0x0][0x10] ;  /* 0x0000040000057ab9 */ /* 0x000fe20000000800 */
[----:B------:R-:W-:Y:S01]  /*68d0*/  UMOV UR7, 0xffffffff ;  /* 0xffffffff00077882 */ /* 0x000fe20000000000 */
[----:B------:R-:W-:Y:S01]  /*68e0*/  UMOV UR8, 0x1 ;  /* 0x0000000100087882 */ /* 0x000fe20000000000 */
[----:B------:R-:W-:Y:S01]  /*68f0*/  UIMAD.WIDE.U32 UR4, UR4, UR5, URZ ;  /* 0x00000005040472a5 */ /* 0x000fe2000f8e003f */
[----:B------:R-:W-:Y:S01]  /*6900*/  LOP3.LUT P0, RZ, R18, 0x1f, RZ, 0xc0, !PT ;  /* 0x0000001f12ff7812 */ /* 0x000fe2000780c0ff */
[----:B------:R-:W-:Y:S01]  /*6910*/  USHF.L.U32 UR7, UR7, UR6, URZ ;  /* 0x0000000607077299 */ /* 0x000fe2000800063f */
[----:B------:R-:W-:Y:S01]  /*6920*/  BSSY B0, `(.L_x_162) ;  /* 0x00000be000007945 */ /* 0x000fe20003800000 */
[----:B------:R-:W-:Y:S01]  /*6930*/  USHF.L.U32 UR18, UR8, UR6, URZ ;  /* 0x0000000608127299 */ /* 0x000fe2000800063f */
[----:B------:R-:W-:Y:S01]  /*6940*/  IMAD.MOV.U32 R11, RZ, RZ, 0x1 ;  /* 0x00000001ff0b7424 */ /* 0x000fe200078e00ff */
[----:B------:R-:W-:Y:S01]  /*6950*/  LOP3.LUT R18, R19, 0x2, RZ, 0xfc, !PT ;  /* 0x0000000213127812 */ /* 0x000fe200078efcff */
[----:B------:R-:W-:Y:S01]  /*6960*/  ULDC UR6, c[0x0][0x14] ;  /* 0x0000050000067ab9 */ /* 0x000fe20000000800 */
[----:B------:R-:W-:Y:S01]  /*6970*/  PLOP3.LUT P0, PT, P0, P2, PT, 0x8a, 0x0 ;  /* 0x000000000000781c */ /* 0x000fe20000705172 */
[----:B------:R-:W-:-:S02]  /*6980*/  UIMAD.WIDE.U32 UR20, UR4, UR6, URZ ;  /* 0x00000006041472a5 */ /* 0x000fc4000f8e003f */
[----:B------:R-:W-:Y:S02]  /*6990*/  UIMAD UR13, UR5, UR6, URZ ;  /* 0x00000006050d72a4 */ /* 0x000fe4000f8e023f */
[----:B------:R-:W-:Y:S01]  /*69a0*/  ULOP3.LUT UR17, URZ, UR7, URZ, 0x33, !UPT ;  /* 0x000000073f117292 */ /* 0x000fe2000f8e333f */
[----:B0-----:R-:W-:Y:S01]  /*69b0*/  VIADD R0, R0, 0x1f ;  /* 0x0000001f00007836 */ /* 0x001fe20000000000 */
[----:B------:R-:W-:Y:S01]  /*69c0*/  UIADD3 UR13, UR21, UR13, URZ ;  /* 0x0000000d150d7290 */ /* 0x000fe2000fffe03f */
[----:B------:R-:W-:-:S03]  /*69d0*/  ULDC.64 UR22, c[0x0][0x198] ;  /* 0x0000660000167ab9 */ /* 0x000fc60000000a00 */
[----:B------:R-:W-:-:S04]  /*69e0*/  SHF.R.S32.HI R3, RZ, 0x1f, R0 ;  /* 0x0000001fff037819 */ /* 0x000fc80000011400 */
[----:B------:R-:W-:Y:S01]  /*69f0*/  LEA.HI R3, R3, R0, RZ, 0x5 ;  /* 0x0000000003037211 */ /* 0x000fe200078f28ff */
[----:B------:R-:W-:-:S03]  /*6a00*/  IMAD.MOV.U32 R0, RZ, RZ, RZ ;  /* 0x000000ffff007224 */ /* 0x000fc600078e00ff */
[----:B------:R-:W-:Y:S01]  /*6a10*/  SHF.R.S32.HI R13, RZ, 0x5, R3 ;  /* 0x00000005ff0d7819 */ /* 0x000fe20000011403 */
[----:B------:R-:W-:-:S04]  /*6a20*/  IMAD.MOV.U32 R3, RZ, RZ, 0x1 ;  /* 0x00000001ff037424 */ /* 0x000fc800078e00ff */
[----:B------:R-:W-:-:S07]  /*6a30*/  VIADD R10, R13, 0x1 ;  /* 0x000000010d0a7836 */ /* 0x000fce0000000000 */
.L_x_174:
[----:B------:R-:W-:-:S03]  /*6a40*/  UMOV UR4, 0xffffffff ;  /* 0xffffffff00047882 */ /* 0x000fc60000000000 */
[----:B------:R-:W-:Y:S05]  /*6a50*/  BRA.DIV UR4, `(.L_x_163) ;  /* 0x0000000e04507947 */ /* 0x000fea000b800000 */
[----:B------:R-:W-:-:S13]  /*6a60*/  ELECT P6, URZ, PT ;  /* 0x00000000003f782f */ /* 0x000fda00038c0000 */
.L_x_183:
[----:B------:R-:W0:Y:S01]  /*6a70*/  LDC R4, c[0x0][0x28c] ;  /* 0x0000a300ff047b82 */ /* 0x000e220000000800 */
[----:B------:R-:W-:Y:S01]  /*6a80*/  BSSY B1, `(.L_x_164) ;  /* 0x0000035000017945 */ /* 0x000fe20003800000 */
[----:B0-----:R-:W-:-:S13]  /*6a90*/  ISETP.LT.OR P6, PT, R4, 0x1, !P6 ;  /* 0x000000010400780c */ /* 0x001fda00077c1670 */
[----:B------:R-:W-:Y:S05]  /*6aa0*/  @P6 BRA `(.L_x_165) ;  /* 0x0000000000c86947 */ /* 0x000fea0003800000 */
[----:B------:R-:W-:Y:S02]  /*6ab0*/  IMAD.SHL.U32 R14, R9, 0x80, RZ ;  /* 0x00000080090e7824 */ /* 0x000fe400078e00ff */
[----:B------:R-:W-:Y:S02]  /*6ac0*/  IMAD.SHL.U32 R15, R7, 0x80, RZ ;  /* 0x00000080070f7824 */ /* 0x000fe400078e00ff */
[----:B------:R-:W-:Y:S02]  /*6ad0*/  IMAD.MOV.U32 R20, RZ, RZ, RZ ;  /* 0x000000ffff147224 */ /* 0x000fe400078e00ff */
[----:B------:R-:W-:Y:S02]  /*6ae0*/  IMAD.MOV.U32 R4, RZ, RZ, R10 ;  /* 0x000000ffff047224 */ /* 0x000fe400078e000a */
[----:B------:R-:W-:Y:S02]  /*6af0*/  IMAD.MOV.U32 R5, RZ, RZ, R3 ;  /* 0x000000ffff057224 */ /* 0x000fe400078e0003 */
[----:B------:R-:W-:-:S07]  /*6b00*/  IMAD.MOV.U32 R6, RZ, RZ, R0 ;  /* 0x000000ffff067224 */ /* 0x000fce00078e0000 */
.L_x_169:
[----:B------:R-:W0:Y:S01]  /*6b10*/  S2R R12, SR_CgaCtaId ;  /* 0x00000000000c7919 */ /* 0x000e220000008800 */
[----:B------:R-:W-:Y:S01]  /*6b20*/  MOV R7, 0x400 ;  /* 0x0000040000077802 */ /* 0x000fe20000000f00 */
[----:B------:R-:W1:Y:S03]  /*6b30*/  @!P2 LDC R9, c[0x0][0x500] ;  /* 0x00014000ff09ab82 */ /* 0x000e660000000800 */
[----:B0-----:R-:W-:Y:S02]  /*6b40*/  LEA R21, R12, R7, 0x18 ;  /* 0x000000070c157211 */ /* 0x001fe400078ec0ff */
[----:B------:R-:W-:-:S03]  /*6b50*/  SHF.L.U32 R7, R5, 0x1f, RZ ;  /* 0x0000001f05077819 */ /* 0x000fc600000006ff */
[----:B------:R-:W-:-:S04]  /*6b60*/  IMAD R12, R6, 0x8, R21 ;  /* 0x00000008060c7824 */ /* 0x000fc800078e0215 */
[----:B------:R-:W0:Y:S02]  /*6b70*/  SYNCS.PHASECHK.TRANS64.TRYWAIT P1, [R12+URZ+0x10], R7 ;  /* 0x000010070c0075a7 */ /* 0x000e24000802017f */
[----:B01----:R-:W-:Y:S05]  /*6b80*/  @!P1 BRA `(.L_x_166) ;  /* 0x0000000c00249947 */ /* 0x003fea0003800000 */
.L_x_184:
[----:B0-----:R-:W-:Y:S01]  /*6b90*/  PRMT R7, R18, 0x9910, RZ ;  /* 0x0000991012077816 */ /* 0x001fe200000000ff */
[----:B------:R0:W-:Y:S03]  /*6ba0*/  @!P2 SYNCS.ARRIVE.TRANS64 RZ, [R12+URZ], R9 ;  /* 0x000000090cffa9a7 */ /* 0x0001e6000800003f */
[----:B------:R-:W-:-:S13]  /*6bb0*/  ISETP.NE.AND P1, PT, R7, 0x2, PT ;  /* 0x000000020700780c */ /* 0x000fda0003f25270 */
[----:B0-----:R-:W-:Y:S05]  /*6bc0*/  @P1 BRA `(.L_x_167) ;  /* 0x0000000000041947 */ /* 0x001fea0003800000 */
[----:B------:R-:W-:Y:S01]  /*6bd0*/  BPT.TRAP 0x1 ;  /* 0x000000040000795c */ /* 0x000fe20000300000 */
.L_x_167:
[----:B------:R-:W-:Y:S05]  /*6be0*/  @P0 BRA `(.L_x_168) ;  /* 0x0000000000040947 */ /* 0x000fea0003800000 */
[----:B------:R-:W-:Y:S01]  /*6bf0*/  BPT.TRAP 0x1 ;  /* 0x000000040000795c */ /* 0x000fe20000300000 */
.L_x_168:
[----:B------:R-:W-:Y:S01]  /*6c00*/  IMAD R21, R6, 0x2000, R21 ;  /* 0x0000200006157824 */ /* 0x000fe200078e0215 */
[----:B------:R-:W-:Y:S01]  /*6c10*/  R2UR UR9, R12 ;  /* 0x000000000c0972ca */ /* 0x000fe200000e0000 */
[----:B------:R-:W-:Y:S01]  /*6c20*/  VIADD R4, R4, 0xffffffff ;  /* 0xffffffff04047836 */ /* 0x000fe20000000000 */
[----:B------:R-:W-:Y:S01]  /*6c30*/  UIADD3 UR4, UP0, UR22, 0xf0, URZ ;  /* 0x000000f016047890 */ /* 0x000fe2000ff1e03f */
[----:B------:R-:W-:Y:S01]  /*6c40*/  R2UR UR11, R15 ;  /* 0x000000000f0b72ca */ /* 0x000fe200000e0000 */
[----:B------:R-:W-:Y:S01]  /*6c50*/  UIADD3 UR24, UP1, UR22, 0x1f0, URZ ;  /* 0x000001f016187890 */ /* 0x000fe2000ff3e03f */
[----:B------:R-:W-:Y:S01]  /*6c60*/  R2UR UR8, R21 ;  /* 0x00000000150872ca */ /* 0x000fe200000e0000 */
[----:B------:R-:W-:Y:S01]  /*6c70*/  UIADD3.X UR5, URZ, UR23, URZ, UP0, !UPT ;  /* 0x000000173f057290 */ /* 0x000fe200087fe43f */
[----:B------:R-:W-:Y:S01]  /*6c80*/  R2UR UR10, R20 ;  /* 0x00000000140a72ca */ /* 0x000fe200000e0000 */
[----:B------:R-:W-:Y:S01]  /*6c90*/  VIADD R6, R6, 0x1 ;  /* 0x0000000106067836 */ /* 0x000fe20000000000 */
[----:B------:R-:W-:Y:S01]  /*6ca0*/  R2UR UR12, R8 ;  /* 0x00000000080c72ca */ /* 0x000fe200000e0000 */
[----:B------:R-:W-:Y:S01]  /*6cb0*/  UIADD3.X UR25, URZ, UR23, URZ, UP1, !UPT ;  /* 0x000000173f197290 */ /* 0x000fe20008ffe43f */
[----:B------:R-:W-:Y:S01]  /*6cc0*/  R2UR UR19, R14 ;  /* 0x000000000e1372ca */ /* 0x000fe200000e0000 */
[----:B------:R-:W-:Y:S01]  /*6cd0*/  UMOV UR6, 0x0 ;  /* 0x0000000000067882 */ /* 0x000fe20000000000 */
[----:B------:R-:W-:Y:S01]  /*6ce0*/  ISETP.GT.AND P3, PT, R4, 0x1, PT ;  /* 0x000000010400780c */ /* 0x000fe20003f64270 */
[----:B------:R-:W-:Y:S01]  /*6cf0*/  UMOV UR7, 0x10000000 ;  /* 0x1000000000077882 */ /* 0x000fe20000000000 */
[----:B------:R-:W-:Y:S01]  /*6d00*/  ISETP.NE.AND P1, PT, R6, 0x2, PT ;  /* 0x000000020600780c */ /* 0x000fe20003f25270 */
[----:B------:R-:W-:-:S02]  /*6d10*/  VIADD R20, R20, 0x20 ;  /* 0x0000002014147836 */ /* 0x000fc40000000000 */
[----:B------:R-:W-:Y:S01]  /*6d20*/  UIADD3 UR14, UR8, 0x100, URZ ;  /* 0x00000100080e7890 */ /* 0x000fe2000fffe03f */
[----:B------:R-:W-:Y:S01]  /*6d30*/  SEL R12, RZ, 0x1, P1 ;  /* 0x00000001ff0c7807 */ /* 0x000fe20000800000 */
[----:B------:R-:W-:Y:S01]  /*6d40*/  UIADD3 UR15, UR8, 0x4100, URZ ;  /* 0x00004100080f7890 */ /* 0x000fe2000fffe03f */
[----:B------:R-:W-:Y:S02]  /*6d50*/  SEL R6, R6, RZ, P1 ;  /* 0x000000ff06067207 */ /* 0x000fe40000800000 */
[----:B------:R-:W-:Y:S02]  /*6d60*/  LOP3.LUT R5, R5, R12, RZ, 0x3c, !PT ;  /* 0x0000000c05057212 */ /* 0x000fe400078e3cff */
[----:B------:R-:W-:Y:S02]  /*6d70*/  UMOV UR8, UR14 ;  /* 0x0000000e00087c82 */ /* 0x000fe40008000000 */
[----:B------:R0:W-:Y:S02]  /*6d80*/  UTMALDG.3D [UR8], [UR4], desc[UR6] ;  /* 0x00000608040075b4 */ /* 0x0001e40008011000 */
[----:B0-----:R-:W-:Y:S01]  /*6d90*/  UMOV UR8, UR15 ;  /* 0x0000000f00087c82 */ /* 0x001fe20008000000 */
[----:B------:R-:W-:-:S02]  /*6da0*/  UMOV UR11, UR19 ;  /* 0x00000013000b7c82 */ /* 0x000fc40008000000 */
[----:B------:R0:W-:Y:S02]  /*6db0*/  UTMALDG.3D [UR8], [UR24], desc[UR6] ;  /* 0x00000608180075b4 */ /* 0x0001e40008011000 */
[----:B0-----:R-:W-:Y:S05]  /*6dc0*/  @P3 BRA `(.L_x_169) ;  /* 0xfffffffc00503947 */ /* 0x001fea000383ffff */
.L_x_165:
[----:B------:R-:W-:Y:S05]  /*6dd0*/  BSYNC B1 ;  /* 0x0000000000017941 */ /* 0x000fea0003800000 */
.L_x_164:
[----:B------:R-:W-:Y:S01]  /*6de0*/  LOP3.LUT P3, RZ, R11, 0xff, RZ, 0xc0, !PT ;  /* 0x000000ff0bff7812 */ /* 0x000fe2000786c0ff */
[----:B------:R-:W-:Y:S01]  /*6df0*/  IMAD.IADD R0, R13, 0x1, R0 ;  /* 0x000000010d007824 */ /* 0x000fe200078e0200 */
[----:B------:R-:W-:Y:S01]  /*6e00*/  IADD3 R16, P4, R16, UR20, RZ ;  /* 0x0000001410107c10 */ /* 0x000fe2000ff9e0ff */
[----:B------:R-:W-:Y:S01]  /*6e10*/  ULDC.64 UR4, c[0x0][0x650] ;  /* 0x0001940000047ab9 */ /* 0x000fe20000000a00 */
[----:B------:R-:W-:Y:S01]  /*6e20*/  BSSY B1, `(.L_x_170) ;  /* 0x000006b000017945 */ /* 0x000fe20003800000 */
[----:B------:R-:W-:Y:S01]  /*6e30*/  IMAD.MOV.U32 R7, RZ, RZ, -0x1 ;  /* 0xffffffffff077424 */ /* 0x000fe200078e00ff */
[----:B------:R-:W-:Y:S01]  /*6e40*/  SHF.R.U32.HI R4, RZ, 0x1, R0 ;  /* 0x00000001ff047819 */ /* 0x000fe20000011600 */
[----:B------:R-:W-:Y:S01]  /*6e50*/  IMAD.MOV.U32 R9, RZ, RZ, -0x1 ;  /* 0xffffffffff097424 */ /* 0x000fe200078e00ff */
[----:B------:R-:W-:Y:S01]  /*6e60*/  ISETP.GT.U32.AND P1, PT, R0, 0x1, PT ;  /* 0x000000010000780c */ /* 0x000fe20003f24070 */
[----:B------:R-:W-:Y:S01]  /*6e70*/  IMAD.MOV.U32 R8, RZ, RZ, -0x1 ;  /* 0xffffffffff087424 */ /* 0x000fe200078e00ff */
[----:B------:R-:W-:-:S02]  /*6e80*/  LOP3.LUT R4, R4, 0x1, RZ, 0xc0, !PT ;  /* 0x0000000104047812 */ /* 0x000fc400078ec0ff */
[----:B------:R-:W-:Y:S01]  /*6e90*/  ISETP.LT.U32.AND P1, PT, R13, 0x2, P1 ;  /* 0x000000020d00780c */ /* 0x000fe20000f21070 */
[----:B------:R-:W0:Y:S01]  /*6ea0*/  @P3 S2R R6, SR_CgaCtaId ;  /* 0x0000000000063919 */ /* 0x000e220000008800 */
[----:B------:R-:W-:Y:S02]  /*6eb0*/  @P3 MOV R5, 0x400 ;  /* 0x0000040000053802 */ /* 0x000fe40000000f00 */
[----:B------:R-:W-:Y:S02]  /*6ec0*/  IADD3.X R17, R17, UR13, RZ, P4, !PT ;  /* 0x0000000d11117c10 */ /* 0x000fe4000a7fe4ff */
[----:B------:R-:W-:Y:S02]  /*6ed0*/  ISETP.GE.U32.AND P4, PT, R16, UR4, PT ;  /* 0x0000000410007c0c */ /* 0x000fe4000bf86070 */
[----:B------:R-:W-:Y:S02]  /*6ee0*/  LOP3.LUT R0, R0, 0x1, RZ, 0xc0, !PT ;  /* 0x0000000100007812 */ /* 0x000fe400078ec0ff */
[----:B------:R-:W-:-:S02]  /*6ef0*/  PRMT R11, RZ, 0x7610, R11 ;  /* 0x00007610ff0b7816 */ /* 0x000fc4000000000b */
[----:B0-----:R-:W-:-:S04]  /*6f00*/  @P3 LEA R5, R6, R5, 0x18 ;  /* 0x0000000506053211 */ /* 0x001fc800078ec0ff */
[----:B------:R0:W-:Y:S01]  /*6f10*/  @P3 SYNCS.ARRIVE.TRANS64.A1T0 RZ, [R5+URZ+0x38], RZ ;  /* 0x000038ff05ff39a7 */ /* 0x0001e2000810003f */
[----:B------:R-:W-:Y:S02]  /*6f20*/  ISETP.NE.U32.AND P3, PT, R4, 0x1, PT ;  /* 0x000000010400780c */ /* 0x000fe40003f65070 */
[----:B------:R-:W-:Y:S02]  /*6f30*/  SEL R4, RZ, 0x1, !P1 ;  /* 0x00000001ff047807 */ /* 0x000fe40004800000 */
[----:B------:R-:W-:Y:S02]  /*6f40*/  ISETP.GE.U32.AND.EX P1, PT, R17, UR5, PT, P4 ;  /* 0x0000000511007c0c */ /* 0x000fe4000bf26140 */
[----:B------:R-:W-:-:S04]  /*6f50*/  ISETP.GT.U32.AND P3, PT, R13, 0x1, !P3 ;  /* 0x000000010d00780c */ /* 0x000fc80005f64070 */
[----:B0-----:R-:W-:-:S04]  /*6f60*/  SEL R5, RZ, 0x1, !P3 ;  /* 0x00000001ff057807 */ /* 0x001fc80005800000 */
[--C-:B------:R-:W-:Y:S02]  /*6f70*/  LOP3.LUT R3, R5, R3, R4.reuse, 0x96, !PT ;  /* 0x0000000305037212 */ /* 0x100fe400078e9604 */
[----:B------:R-:W-:Y:S01]  /*6f80*/  PRMT R4, RZ, 0x7610, R4 ;  /* 0x00007610ff047816 */ /* 0x000fe20000000004 */
[----:B------:R-:W-:Y:S06]  /*6f90*/  @P1 BRA `(.L_x_171) ;  /* 0x00000004004c1947 */ /* 0x000fec0003800000 */
[----:B------:R-:W-:Y:S01]  /*6fa0*/  ULDC.64 UR4, c[0x0][0x628] ;  /* 0x00018a0000047ab9 */ /* 0x000fe20000000a00 */
[----:B------:R-:W0:Y:S01]  /*6fb0*/  S2R R14, SR_CTAID.X ;  /* 0x00000000000e7919 */ /* 0x000e220000002500 */
[----:B------:R-:W-:Y:S01]  /*6fc0*/  ISETP.NE.U32.AND P1, PT, RZ, UR4, PT ;  /* 0x00000004ff007c0c */ /* 0x000fe2000bf25070 */
[----:B------:R-:W-:Y:S01]  /*6fd0*/  ULDC UR7, c[0x0][0x630] ;  /* 0x00018c0000077ab9 */ /* 0x000fe20000000800 */
[----:B------:R-:W-:Y:S01]  /*6fe0*/  IMAD.MOV.U32 R4, RZ, RZ, R16 ;  /* 0x000000ffff047224 */ /* 0x000fe200078e0010 */
[----:B------:R-:W1:Y:S01]  /*6ff0*/  S2R R12, SR_CTAID.Y ;  /* 0x00000000000c7919 */ /* 0x000e620000002600 */
[----:B------:R-:W-:Y:S01]  /*7000*/  ISETP.NE.AND.EX P1, PT, RZ, UR5, PT, P1 ;  /* 0x00000005ff007c0c */ /* 0x000fe2000bf25310 */
[----:B------:R-:W-:-:S12]  /*7010*/  IMAD.MOV.U32 R5, RZ, RZ, R17 ;  /* 0x000000ffff057224 */ /* 0x000fd800078e0011 */
[----:B------:R-:W-:Y:S05]  /*7020*/  @!P1 BRA `(.L_x_172) ;  /* 0x0000000000289947 */ /* 0x000fea0003800000 */
[----:B------:R-:W-:Y:S02]  /*7030*/  ULDC UR6, c[0x0][0x634] ;  /* 0x00018d0000067ab9 */ /* 0x000fe40000000800 */
[----:B------:R-:W-:-:S05]  /*7040*/  IADD3 R9, P1, R16, UR6, RZ ;  /* 0x0000000610097c10 */ /* 0x000fca000ff3e0ff */
[----:B------:R-:W-:-:S04]  /*7050*/  IMAD.X R15, RZ, RZ, R17, P1 ;  /* 0x000000ffff0f7224 */ /* 0x000fc800008e0611 */
[----:B------:R-:W-:-:S04]  /*7060*/  IMAD.WIDE.U32 R6, R15, UR4, RZ ;  /* 0x000000040f067c25 */ /* 0x000fc8000f8e00ff */
[----:B------:R-:W-:-:S04]  /*7070*/  IMAD.WIDE.U32 R6, P1, R9, UR5, R6 ;  /* 0x0000000509067c25 */ /* 0x000fc8000f820006 */
[----:B------:R-:W-:-:S04]  /*7080*/  IMAD.WIDE.U32 R8, R9, UR4, RZ ;  /* 0x0000000409087c25 */ /* 0x000fc8000f8e00ff */
[----:B------:R-:W-:Y:S01]  /*7090*/  IMAD.X R5, RZ, RZ, RZ, P1 ;  /* 0x000000ffff057224 */ /* 0x000fe200008e06ff */
[----:B------:R-:W-:Y:S01]  /*70a0*/  IADD3 RZ, P1, R9, R6, RZ ;  /* 0x0000000609ff7210 */ /* 0x000fe20007f3e0ff */
[----:B------:R-:W-:-:S04]  /*70b0*/  IMAD.MOV.U32 R4, RZ, RZ, R7 ;  /* 0x000000ffff047224 */ /* 0x000fc800078e0007 */
[----:B------:R-:W-:-:S08]  /*70c0*/  IMAD.WIDE.U32.X R4, R15, UR5, R4, P1 ;  /* 0x000000050f047c25 */ /* 0x000fd000088e0404 */
.L_x_172:
[--C-:B------:R-:W-:Y:S01]  /*70d0*/  SHF.R.U64 R8, R4, UR7, R5.reuse ;  /* 0x0000000704087c19 */ /* 0x100fe20008001205 */
[----:B------:R-:W-:Y:S01]  /*70e0*/  ULDC.64 UR4, c[0x0][0x620] ;  /* 0x0001880000047ab9 */ /* 0x000fe20000000a00 */
[----:B------:R-:W-:Y:S01]  /*70f0*/  SHF.R.U32.HI R4, RZ, UR7, R5 ;  /* 0x00000007ff047c19 */ /* 0x000fe20008011605 */
[----:B------:R-:W2:Y:S01]  /*7100*/  LDC R25, c[0x0][0x144] ;  /* 0x00005100ff197b82 */ /* 0x000ea20000000800 */
[----:B------:R-:W-:Y:S01]  /*7110*/  IADD3 R7, P1, RZ, -R8, RZ ;  /* 0x80000008ff077210 */ /* 0x000fe20007f3e0ff */
[----:B------:R-:W-:Y:S01]  /*7120*/  ULDC.64 UR8, c[0x0][0x640] ;  /* 0x0001900000087ab9 */ /* 0x000fe20000000a00 */
[----:B0-----:R-:W-:Y:S01]  /*7130*/  I2FP.F32.U32 R9, R14 ;  /* 0x0000000e00097245 */ /* 0x001fe20000201000 */
[----:B------:R-:W-:Y:S02]  /*7140*/  ULDC UR6, c[0x0][0x608] ;  /* 0x0001820000067ab9 */ /* 0x000fe40000000800 */
[----:B------:R-:W-:Y:S01]  /*7150*/  IMAD.X R4, RZ, RZ, ~R4, P1 ;  /* 0x000000ffff047224 */ /* 0x000fe200008e0e04 */
[----:B------:R-:W-:Y:S01]  /*7160*/  ISETP.NE.U32.AND P1, PT, RZ, UR8, PT ;  /* 0x00000008ff007c0c */ /* 0x000fe2000bf25070 */
[----:B------:R-:W0:Y:S02]  /*7170*/  LDC R21, c[0x0][0x148] ;  /* 0x00005200ff157b82 */ /* 0x000e240000000800 */
[----:B------:R-:W-:Y:S01]  /*7180*/  IMAD R6, R4, UR4, RZ ;  /* 0x0000000404067c24 */ /* 0x000fe2000f8e02ff */
[----:B------:R-:W-:Y:S01]  /*7190*/  ISETP.NE.AND.EX P1, PT, RZ, UR9, PT, P1 ;  /* 0x00000009ff007c0c */ /* 0x000fe2000bf25310 */
[----:B------:R-:W-:Y:S01]  /*71a0*/  IMAD.WIDE.U32 R4, R7, UR4, R16 ;  /* 0x0000000407047c25 */ /* 0x000fe2000f8e0010 */
[----:B------:R-:W-:-:S03]  /*71b0*/  ULDC UR4, c[0x0][0x150] ;  /* 0x0000540000047ab9 */ /* 0x000fc60000000800 */
[----:B------:R-:W-:Y:S02]  /*71c0*/  IMAD R7, R7, UR5, R6 ;  /* 0x0000000507077c24 */ /* 0x000fe4000f8e0206 */
[----:B------:R-:W-:Y:S01]  /*71d0*/  FMUL R6, R9, UR4 ;  /* 0x0000000409067c20 */ /* 0x000fe20008400000 */
[----:B------:R-:W-:Y:S01]  /*71e0*/  ULDC UR4, c[0x0][0x618] ;  /* 0x0001860000047ab9 */ /* 0x000fe20000000800 */
[----:B------:R-:W-:Y:S01]  /*71f0*/  ULDC UR5, c[0x0][0x154] ;  /* 0x0000550000057ab9 */ /* 0x000fe20000000800 */
[----:B------:R-:W-:-:S03]  /*7200*/  IMAD.IADD R5, R5, 0x1, R7 ;  /* 0x0000000105057824 */ /* 0x000fc600078e0207 */
[----:B------:R-:W3:Y:S02]  /*7210*/  F2I.U32.TRUNC.NTZ R6, R6 ;  /* 0x0000000600067305 */ /* 0x000ee4000020f000 */
[----:B------:R-:W-:Y:S02]  /*7220*/  SHF.R.U64 R9, R4, UR4, R5 ;  /* 0x0000000404097c19 */ /* 0x000fe40008001205 */
[----:B-1----:R-:W-:-:S05]  /*7230*/  I2FP.F32.U32 R4, R12 ;  /* 0x0000000c00047245 */ /* 0x002fca0000201000 */
[----:B------:R-:W-:Y:S01]  /*7240*/  FMUL R22, R4, UR5 ;  /* 0x0000000504167c20 */ /* 0x000fe20008400000 */
[----:B------:R-:W-:Y:S01]  /*7250*/  SHF.R.U32.HI R4, RZ, UR4, R5 ;  /* 0x00000004ff047c19 */ /* 0x000fe20008011605 */
[----:B------:R-:W-:-:S03]  /*7260*/  ULDC UR4, c[0x0][0x658] ;  /* 0x0001960000047ab9 */ /* 0x000fc60000000800 */
[--C-:B------:R-:W-:Y:S01]  /*7270*/  SHF.R.U64 R20, R9, UR6, R4.reuse ;  /* 0x0000000609147c19 */ /* 0x100fe20008001204 */
[----:B------:R-:W1:Y:S01]  /*7280*/  F2I.U32.TRUNC.NTZ R22, R22 ;  /* 0x0000001600167305 */ /* 0x000e62000020f000 */
[----:B------:R-:W-:Y:S01]  /*7290*/  SHF.R.U32.HI R5, RZ, UR6, R4 ;  /* 0x00000006ff057c19 */ /* 0x000fe20008011604 */
[----:B---3--:R-:W-:-:S03]  /*72a0*/  IMAD.MOV R6, RZ, RZ, -R6 ;  /* 0x000000ffff067224 */ /* 0x008fc600078e0a06 */
[--C-:B------:R-:W-:Y:S01]  /*72b0*/  SHF.R.U64 R15, R20, UR4, R5.reuse ;  /* 0x00000004140f7c19 */ /* 0x100fe20008001205 */
[----:B--2---:R-:W-:Y:S01]  /*72c0*/  IMAD R14, R25, R6, R14 ;  /* 0x00000006190e7224 */ /* 0x004fe200078e020e */
[----:B------:R-:W-:-:S03]  /*72d0*/  SHF.R.U32.HI R23, RZ, UR4, R5 ;  /* 0x00000004ff177c19 */ /* 0x000fc60008011605 */
[----:B------:R-:W-:Y:S02]  /*72e0*/  IMAD.MOV.U32 R4, RZ, RZ, R15 ;  /* 0x000000ffff047224 */ /* 0x000fe400078e000f */
[----:B------:R-:W-:Y:S01]  /*72f0*/  IMAD.MOV.U32 R5, RZ, RZ, R23 ;  /* 0x000000ffff057224 */ /* 0x000fe200078e0017 */
[----:B-1----:R-:W-:Y:S06]  /*7300*/  @!P1 BRA `(.L_x_173) ;  /* 0x0000000000289947 */ /* 0x002fec0003800000 */
[----:B------:R-:W-:Y:S02]  /*7310*/  ULDC UR4, c[0x0][0x64c] ;  /* 0x0001930000047ab9 */ /* 0x000fe40000000800 */
[----:B------:R-:W-:-:S05]  /*7320*/  IADD3 R5, P1, R15, UR4, RZ ;  /* 0x000000040f057c10 */ /* 0x000fca000ff3e0ff */
[----:B------:R-:W-:-:S04]  /*7330*/  IMAD.X R23, RZ, RZ, R23, P1 ;  /* 0x000000ffff177224 */ /* 0x000fc800008e0617 */
[----:B------:R-:W-:-:S04]  /*7340*/  IMAD.WIDE.U32 R6, R23, UR8, RZ ;  /* 0x0000000817067c25 */ /* 0x000fc8000f8e00ff */
[----:B------:R-:W-:-:S04]  /*7350*/  IMAD.WIDE.U32 R6, P1, R5, UR9, R6 ;  /* 0x0000000905067c25 */ /* 0x000fc8000f820006 */
[----:B------:R-:W-:-:S04]  /*7360*/  IMAD.WIDE.U32 R4, R5, UR8, RZ ;  /* 0x0000000805047c25 */ /* 0x000fc8000f8e00ff */
[----:B------:R-:W-:Y:S01]  /*7370*/  IMAD.MOV.U32 R4, RZ, RZ, R7 ;  /* 0x000000ffff047224 */ /* 0x000fe200078e0007 */
[----:B------:R-:W-:Y:S01]  /*7380*/  IADD3 RZ, P3, R5, R6, RZ ;  /* 0x0000000605ff7210 */ /* 0x000fe20007f7e0ff */
[----:B------:R-:W-:-:S04]  /*7390*/  IMAD.X R5, RZ, RZ, RZ, P1 ;  /* 0x000000ffff057224 */ /* 0x000fc800008e06ff */
[----:B------:R-:W-:-:S08]  /*73a0*/  IMAD.WIDE.U32.X R4, R23, UR9, R4, P3 ;  /* 0x0000000917047c25 */ /* 0x000fd000098e0404 */
.L_x_173:
[----:B------:R-:W-:Y:S01]  /*73b0*/  ISETP.NE.AND P1, PT, R2, 0x1, PT ;  /* 0x000000010200780c */ /* 0x000fe20003f25270 */
[----:B------:R-:W-:Y:S01]  /*73c0*/  ULDC UR4, c[0x0][0x648] ;  /* 0x0001920000047ab9 */ /* 0x000fe20000000800 */
[----:B------:R-:W-:Y:S01]  /*73d0*/  LOP3.LUT R20, R20, UR17, RZ, 0xc0, !PT ;  /* 0x0000001114147c12 */ /* 0x000fe2000f8ec0ff */
[----:B------:R-:W-:Y:S01]  /*73e0*/  IMAD.MOV R22, RZ, RZ, -R22 ;  /* 0x000000ffff167224 */ /* 0x000fe200078e0a16 */
[----:B------:R-:W-:Y:S01]  /*73f0*/  SHF.R.U64 R5, R4, UR4, R5 ;  /* 0x0000000404057c19 */ /* 0x000fe20008001205 */
[----:B------:R-:W-:Y:S01]  /*7400*/  ULDC UR4, c[0x0][0x638] ;  /* 0x00018e0000047ab9 */ /* 0x000fe20000000800 */
[----:B------:R-:W-:Y:S01]  /*7410*/  LOP3.LUT R6, R9, UR16, RZ, 0xc0, !PT ;  /* 0x0000001009067c12 */ /* 0x000fe2000f8ec0ff */
[----:B------:R-:W-:Y:S02]  /*7420*/  ULDC UR5, c[0x0][0x610] ;  /* 0x0001840000057ab9 */ /* 0x000fe40000000800 */
[----:B------:R-:W-:Y:S02]  /*7430*/  IMAD.MOV R4, RZ, RZ, -R5 ;  /* 0x000000ffff047224 */ /* 0x000fe400078e0a05 */
[----:B------:R-:W-:-:S02]  /*7440*/  IMAD R5, R5, UR18, R20 ;  /* 0x0000001205057c24 */ /* 0x000fc4000f8e0214 */
[----:B0-----:R-:W-:Y:S02]  /*7450*/  @P1 IMAD R14, R21, R22, R12 ;  /* 0x00000016150e1224 */ /* 0x001fe400078e020c */
[----:B------:R-:W-:Y:S01]  /*7460*/  IMAD R15, R4, UR4, R15 ;  /* 0x00000004040f7c24 */ /* 0x000fe2000f8e020f */
[----:B------:R-:W-:Y:S01]  /*7470*/  ULDC UR4, c[0x0][0x600] ;  /* 0x0001800000047ab9 */ /* 0x000fe20000000800 */
[----:B------:R-:W-:Y:S02]  /*7480*/  IMAD R14, R5, UR5, R14 ;  /* 0x00000005050e7c24 */ /* 0x000fe4000f8e020e */
[----:B------:R-:W-:Y:S02]  /*7490*/  IMAD R15, R15, UR4, R6 ;  /* 0x000000040f0f7c24 */ /* 0x000fe4000f8e0206 */
[----:B------:R-:W-:-:S03]  /*74a0*/  IMAD.MOV.U32 R4, RZ, RZ, 0x1 ;  /* 0x00000001ff047424 */ /* 0x000fc600078e00ff */
[----:B------:R-:W-:Y:S02]  /*74b0*/  SEL R9, R15, R14, !P1 ;  /* 0x0000000e0f097207 */ /* 0x000fe40004800000 */
[----:B------:R-:W-:-:S07]  /*74c0*/  SEL R7, R14, R15, !P1 ;  /* 0x0000000f0e077207 */ /* 0x000fce0004800000 */
.L_x_171:
[----:B------:R-:W-:Y:S05]  /*74d0*/  BSYNC B1 ;  /* 0x0000000000017941 */ /* 0x000fea0003800000 */
.L_x_170:
[----:B------:R-:W-:-:S13]  /*74e0*/  LOP3.LUT P1, RZ, R4, 0xff, RZ, 0xc0, !PT ;  /* 0x000000ff04ff7812 */ /* 0x000fda000782c0ff */
[----:B------:R-:W-:Y:S05]  /*74f0*/  @P1 BRA `(.L_x_174) ;  /* 0xfffffff400501947 */ /* 0x000fea000383ffff */
[----:B------:R-:W-:Y:S05]  /*7500*/  BSYNC B0 ;  /* 0x0000000000007941 */ /* 0x000fea0003800000 */
.L_x_162:
[----:B------:R-:W-:-:S03]  /*7510*/  UMOV UR4, 0xffffffff ;  /* 0xffffffff00047882 */ /* 0x000fc60000000000 */
[----:B------:R-:W-:Y:S05]  /*7520*/  BRA.DIV UR4, `(.L_x_175) ;  /* 0x0000000204d07947 */ /* 0x000fea000b800000 */
[----:B------:R-:W-:-:S13]  /*7530*/  ELECT P6, URZ, PT ;  /* 0x00000000003f782f */ /* 0x000fda00038c0000 */
.L_x_187:
[----:B------:R-:W-:Y:S04]  /*7540*/  BSSY B0, `(.L_x_176) ;  /* 0x0000019000007945 */ /* 0x000fe80003800000 */
[----:B------:R-:W-:Y:S05]  /*7550*/  @!P6 BRA `(.L_x_177) ;  /* 0x00000000005ce947 */ /* 0x000fea0003800000 */
[----:B------:R-:W-:-:S04]  /*7560*/  LOP3.LUT R19, R19, 0x2, RZ, 0xfc, !PT ;  /* 0x0000000213137812 */ /* 0x000fc800078efcff */
[----:B------:R-:W-:-:S13]  /*7570*/  ISETP.NE.AND P0, PT, R19, 0x3, PT ;  /* 0x000000031300780c */ /* 0x000fda0003f05270 */
[----:B------:R-:W-:Y:S05]  /*7580*/  @!P0 BRA `(.L_x_178) ;  /* 0x0000000000048947 */ /* 0x000fea0003800000 */
[----:B------:R-:W-:Y:S01]  /*7590*/  BPT.TRAP 0x1 ;  /* 0x000000040000795c */ /* 0x000fe20000300000 */
.L_x_178:
[----:B------:R-:W0:Y:S01]  /*75a0*/  S2R R5, SR_CgaCtaId ;  /* 0x0000000000057919 */ /* 0x000e220000008800 */
[----:B------:R-:W-:Y:S02]  /*75b0*/  MOV R2, 0x400 ;  /* 0x0000040000027802 */ /* 0x000fe40000000f00 */
[----:B------:R-:W-:Y:S02]  /*75c0*/  SHF.L.U32 R4, R3, 0x1f, RZ ;  /* 0x0000001f03047819 */ /* 0x000fe400000006ff */
[----:B0-----:R-:W-:-:S05]  /*75d0*/  LEA R5, R5, R2, 0x18 ;  /* 0x0000000205057211 */ /* 0x001fca00078ec0ff */
[----:B------:R-:W-:-:S04]  /*75e0*/  VIADD R5, R5, 0x10 ;  /* 0x0000001005057836 */ /* 0x000fc80000000000 */
[C---:B------:R-:W-:Y:S02]  /*75f0*/  IMAD R7, R0.reuse, 0x8, R5 ;  /* 0x0000000800077824 */ /* 0x040fe400078e0205 */
[----:B------:R-:W-:Y:S02]  /*7600*/  VIADD R0, R0, 0x1 ;  /* 0x0000000100007836 */ /* 0x000fe40000000000 */
[----:B------:R-:W0:Y:S03]  /*7610*/  SYNCS.PHASECHK.TRANS64.TRYWAIT P0, [R7+URZ], R4 ;  /* 0x00000004070075a7 */ /* 0x000e26000800017f */
[----:B------:R-:W-:-:S04]  /*7620*/  ISETP.NE.AND P1, PT, R0, 0x2, PT ;  /* 0x000000020000780c */ /* 0x000fc80003f25270 */
[----:B------:R-:W-:Y:S02]  /*7630*/  SEL R2, RZ, 0x1, P1 ;  /* 0x00000001ff027807 */ /* 0x000fe40000800000 */
[----:B------:R-:W-:Y:S02]  /*7640*/  SEL R0, R0, RZ, P1 ;  /* 0x000000ff00007207 */ /* 0x000fe40000800000 */
[----:B------:R-:W-:Y:S01]  /*7650*/  LOP3.LUT R2, R3, R2, RZ, 0x3c, !PT ;  /* 0x0000000203027212 */ /* 0x000fe200078e3cff */
[----:B0-----:R-:W-:Y:S06]  /*7660*/  @!P0 BRA `(.L_x_179) ;  /* 0x0000000000a08947 */ /* 0x001fec0003800000 */
.L_x_188:
[----:B------:R-:W-:Y:S01]  /*7670*/  IMAD R5, R0, 0x8, R5 ;  /* 0x0000000800057824 */ /* 0x000fe200078e0205 */
[----:B------:R-:W-:-:S07]  /*7680*/  SHF.L.U32 R0, R2, 0x1f, RZ ;  /* 0x0000001f02007819 */ /* 0x000fce00000006ff */
.L_x_180:
[----:B-1----:R1:W2:Y:S02]  /*7690*/  SYNCS.PHASECHK.TRANS64.TRYWAIT P0, [R5+URZ], R0 ;  /* 0x00000000050075a7 */ /* 0x0022a4000800017f */
[----:B--2---:R-:W-:Y:S05]  /*76a0*/  @!P0 NANOSLEEP.SYNCS 0x989680 ;  /* 0x009896800000895d */ /* 0x004fea0003900000 */
[----:B------:R-:W2:Y:S02]  /*76b0*/  @!P0 SYNCS.PHASECHK.TRANS64 P0, [R5+URZ], R0 ;  /* 0x00000000050085a7 */ /* 0x000ea4000800007f */
[----:B--2---:R-:W-:Y:S05]  /*76c0*/  @!P0 BRA `(.L_x_180) ;  /* 0xfffffffc00f08947 */ /* 0x004fea000383ffff */
.L_x_177:
[----:B------:R-:W-:Y:S05]  /*76d0*/  BSYNC B0 ;  /* 0x0000000000007941 */ /* 0x000fea0003800000 */
.L_x_176:
[----:B------:R-:W-:Y:S05]  /*76e0*/  EXIT ;  /* 0x000000000000794d */ /* 0x000fea0003800000 */
.L_x_17:
[----:B---3--:R3:W4:Y:S02]  /*76f0*/  SYNCS.PHASECHK.TRANS64.TRYWAIT P1, [R3+URZ], R0 ;  /* 0x00000000030075a7 */ /* 0x008724000802017f */
[----:B----4-:R-:W-:Y:S05]  /*7700*/  @!P1 NANOSLEEP.SYNCS 0x989680 ;  /* 0x009896800000995d */ /* 0x010fea0003900000 */
[----:B------:R-:W4:Y:S02]  /*7710*/  @!P1 SYNCS.PHASECHK.TRANS64 P1, [R3+URZ], R0 ;  /* 0x00000000030095a7 */ /* 0x000f24000802007f */
[----:B----4-:R-:W-:Y:S05]  /*7720*/  @!P1 BRA `(.L_x_17) ;  /* 0xfffffffc00f09947 */ /* 0x010fea000383ffff */
[----:B------:R-:W-:Y:S05]  /*7730*/  BRA `(.L_x_16) ;  /* 0xffffff9800a47947 */ /* 0x000fea000383ffff */
.L_x_22:
[----:B-1----:R-:W-:-:S04]  /*7740*/  IMAD.U32 R4, RZ, RZ, UR4 ;  /* 0x00000004ff047e24 */ /* 0x002fc8000f8e00ff */
[----:B------:R1:W2:Y:S03]  /*7750*/  SYNCS.PHASECHK.TRANS64.TRYWAIT P1, [R4+URZ], R3 ;  /* 0x00000003040075a7 */ /* 0x0002a6000802017f */
[----:B--2---:R-:W-:Y:S05]  /*7760*/  @!P1 NANOSLEEP.SYNCS 0x989680 ;  /* 0x009896800000995d */ /* 0x004fea0003900000 */
[----:B------:R-:W2:Y:S02]  /*7770*/  @!P1 SYNCS.PHASECHK.TRANS64 P1, [R4+URZ], R3 ;  /* 0x00000003040095a7 */ /* 0x000ea4000802007f */
[----:B--2---:R-:W-:Y:S05]  /*7780*/  @!P1 BRA `(.L_x_22) ;  /* 0xfffffffc00ec9947 */ /* 0x004fea000383ffff */
[----:B------:R-:W-:Y:S05]  /*7790*/  BRA `(.L_x_21) ;  /* 0xffffff9c00447947 */ /* 0x000fea000383ffff */
.L_x_163:
[----:B------:R-:W-:Y:S01]  /*77a0*/  BSSY B1, `(.L_x_181) ;  /* 0x0000006000017945 */ /* 0x000fe20003800000 */
[----:B------:R-:W-:-:S07]  /*77b0*/  IMAD.MOV.U32 R15, RZ, RZ, -0x1 ;  /* 0xffffffffff0f7424 */ /* 0x000fce00078e00ff */
[----:B------:R-:W-:Y:S05]  /*77c0*/  WARPSYNC.COLLECTIVE R15, `(.L_x_182) ;  /* 0x000000000f0c7348 */ /* 0x000fea0003c00000 */
[----:B------:R-:W-:Y:S02]  /*77d0*/  ELECT P6, UR62, PT ;  /* 0x00000000003e782f */ /* 0x000fe400038c0000 */
[----:B------:R-:W-:Y:S01]  /*77e0*/  MOV R14, UR62 ;  /* 0x0000003e000e7c02 */ /* 0x000fe20008000f00 */
[----:B------:R-:W-:Y:S10]  /*77f0*/  ENDCOLLECTIVE ;  /* 0x000000000000791b */ /* 0x000ff40003800000 */
.L_x_182:
[----:B------:R-:W-:Y:S05]  /*7800*/  BSYNC B1 ;  /* 0x0000000000017941 */ /* 0x000fea0003800000 */
.L_x_181:
[----:B------:R-:W-:Y:S05]  /*7810*/  BRA `(.L_x_183) ;  /* 0xfffffff000947947 */ /* 0x000fea000383ffff */
.L_x_166:
[----:B0-----:R0:W1:Y:S02]  /*7820*/  SYNCS.PHASECHK.TRANS64.TRYWAIT P1, [R12+URZ+0x10], R7 ;  /* 0x000010070c0075a7 */ /* 0x001064000802017f */
[----:B-1----:R-:W-:Y:S05]  /*7830*/  @!P1 NANOSLEEP.SYNCS 0x989680 ;  /* 0x009896800000995d */ /* 0x002fea0003900000 */
[----:B------:R-:W1:Y:S02]  /*7840*/  @!P1 SYNCS.PHASECHK.TRANS64 P1, [R12+URZ+0x10], R7 ;  /* 0x000010070c0095a7 */ /* 0x000e64000802007f */
[----:B-1----:R-:W-:Y:S05]  /*7850*/  @!P1 BRA `(.L_x_166) ;  /* 0xfffffffc00f09947 */ /* 0x002fea000383ffff */
[----:B------:R-:W-:Y:S05]  /*7860*/  BRA `(.L_x_184) ;  /* 0xfffffff000c87947 */ /* 0x000fea000383ffff */
.L_x_175:
[----:B------:R-:W-:Y:S01]  /*7870*/  BSSY B0, `(.L_x_185) ;  /* 0x0000006000007945 */ /* 0x000fe20003800000 */
[----:B------:R-:W-:-:S07]  /*7880*/  IMAD.MOV.U32 R15, RZ, RZ, -0x1 ;  /* 0xffffffffff0f7424 */ /* 0x000fce00078e00ff */
[----:B------:R-:W-:Y:S05]  /*7890*/  WARPSYNC.COLLECTIVE R15, `(.L_x_186) ;  /* 0x000000000f0c7348 */ /* 0x000fea0003c00000 */
[----:B------:R-:W-:Y:S02]  /*78a0*/  ELECT P6, UR62, PT ;  /* 0x00000000003e782f */ /* 0x000fe400038c0000 */
[----:B------:R-:W-:Y:S01]  /*78b0*/  MOV R14, UR62 ;  /* 0x0000003e000e7c02 */ /* 0x000fe20008000f00 */
[----:B------:R-:W-:Y:S10]  /*78c0*/  ENDCOLLECTIVE ;  /* 0x000000000000791b */ /* 0x000ff40003800000 */
.L_x_186:
[----:B------:R-:W-:Y:S05]  /*78d0*/  BSYNC B0 ;  /* 0x0000000000007941 */ /* 0x000fea0003800000 */
.L_x_185:
[----:B------:R-:W-:Y:S05]  /*78e0*/  BRA `(.L_x_187) ;  /* 0xfffffffc00147947 */ /* 0x000fea000383ffff */
.L_x_179:
[----:B0-----:R0:W1:Y:S02]  /*78f0*/  SYNCS.PHASECHK.TRANS64.TRYWAIT P0, [R7+URZ], R4 ;  /* 0x00000004070075a7 */ /* 0x001064000800017f */
[----:B-1----:R-:W-:Y:S05]  /*7900*/  @!P0 NANOSLEEP.SYNCS 0x989680 ;  /* 0x009896800000895d */ /* 0x002fea0003900000 */
[----:B------:R-:W1:Y:S02]  /*7910*/  @!P0 SYNCS.PHASECHK.TRANS64 P0, [R7+URZ], R4 ;  /* 0x00000004070085a7 */ /* 0x000e64000800007f */
[----:B-1----:R-:W-:Y:S05]  /*7920*/  @!P0 BRA `(.L_x_179) ;  /* 0xfffffffc00f08947 */ /* 0x002fea000383ffff */
[----:B------:R-:W-:Y:S05]  /*7930*/  BRA `(.L_x_188) ;  /* 0xfffffffc004c7947 */ /* 0x000fea000383ffff */
.L_x_189:
[----:B------:R-:W-:-:S00]  /*7940*/  BRA `(.L_x_189) ;  /* 0xfffffffc00fc7947 */ /* 0x000fc0000383ffff */
[----:B------:R-:W-:-:S00]  /*7950*/  NOP ;  /* 0x0000000000007918 */ /* 0x000fc00000000000 */
        /* <DEDUP_REMOVED lines=10> */
.L_x_190:


//--------------------- .nv.global.init           --------------------------
	.section	.nv.global.init,"aw",@progbits
.nv.global.init:
	.type		$str$22,@object
	.size		$str$22,($str$23 - $str$22)
$str$22:
        /*0000*/ 	.byte	0x6b, 0x5f, 0x74, 0x69, 0x6c, 0x65, 0x5f, 0x63, 0x6f, 0x75, 0x6e, 0x74, 0x20, 0x3e, 0x3d, 0x20
        /*0010*/ 	.byte	0x31, 0x00
	.type		$str$23,@object
	.size		$str$23,(__unnamed_1 - $str$23)
$str$23:
        /*0012*/ 	.byte	0x2f, 0x74, 0x6d, 0x70, 0x2f, 0x63, 0x75, 0x74, 0x6c, 0x61, 0x73, 0x73, 0x5f, 0x73, 0x77, 0x65
        /*0022*/ 	.byte	0x65, 0x70, 0x5f, 0x73, 0x72, 0x63, 0x2f, 0x69, 0x6e, 0x63, 0x6c, 0x75, 0x64, 0x65, 0x2f, 0x63
        /*0032*/ 	.byte	0x75, 0x74, 0x6c, 0x61, 0x73, 0x73, 0x2f, 0x67, 0x65, 0x6d, 0x6d, 0x2f, 0x63, 0x6f, 0x6c, 0x6c
        /*0042*/ 	.byte	0x65, 0x63, 0x74, 0x69, 0x76, 0x65, 0x2f, 0x73, 0x6d, 0x39, 0x30, 0x5f, 0x6d, 0x6d, 0x61, 0x5f
        /*0052*/ 	.byte	0x74, 0x6d, 0x61, 0x5f, 0x67, 0x6d, 0x6d, 0x61, 0x5f, 0x73, 0x73, 0x5f, 0x77, 0x61, 0x72, 0x70
        /*0062*/ 	.byte	0x73, 0x70, 0x65, 0x63, 0x69, 0x61, 0x6c, 0x69, 0x7a, 0x65, 0x64, 0x2e, 0x68, 0x70, 0x70, 0x00
	.type		__unnamed_1,@object
	.size		__unnamed_1,(.L_0 - __unnamed_1)
__unnamed_1:
        /*0072*/ 	.byte	0x76, 0x6f, 0x69, 0x64, 0x20, 0x63, 0x75, 0x74, 0x6c, 0x61, 0x73, 0x73, 0x3a, 0x3a, 0x67, 0x65
        /* <DEDUP_REMOVED lines=180> */
        /*0bc2*/ 	.byte	0x69, 0x74, 0x79, 0x5d, 0x00
.L_0:


//--------------------- .nv.shared._ZN7cutlass13device_kernelINS_4gemm6kernel13GemmUniversalIN4cute5tupleIJiiiiEEENS1_10collective13CollectiveMmaINS1_34MainloopSm90TmaGmmaWarpSpecializedILi2ENS5_IJNS4_1CILi1EEESB_SB_EEENS1_35KernelTmaWarpSpecializedCooperativeEEENS5_IJNSA_ILi128EEESF_NSA_ILi32EEEEEENS_10bfloat16_tENS5_IJlSB_lEEESI_SJ_NS4_8TiledMMAINS4_8MMA_AtomIJNS4_4SM904GMMA28MMA_64x128x16_F32BF16BF16_SSILNSN_5MajorE0ELSP_0ELNSN_7ScaleInE1ELSQ_1EEEEEENS4_6LayoutINS5_IJNSA_ILi2EEESB_SB_EEENS5_IJSB_NSA_ILi0EEESW_EEEEENS5_IJNS4_10UnderscoreESZ_SZ_EEEEENS4_13SM90_TMA_LOADENS4_14ComposedLayoutINS4_7SwizzleILi2ELi4ELi3EEENS4_18smem_ptr_flag_bitsILi16EEENST_INS5_IJNSA_ILi8EEESG_EEENS5_IJSG_SB_EEEEEEEvNS4_8identityES12_S1C_vS1D_EENS_8epilogue10collective6detail29Sm90TmaWarpSpecializedAdapterINS1G_15DefaultEpilogueISI_SJ_SJ_NS1F_6thread17LinearCombinationISI_Li1EffLNS1K_9ScaleType4KindE0ELNS_15FloatRoundStyleE2ESI_EENS1_15EpilogueDefaultEEEEEvvEEEEvNT_6ParamsE --------------------------
	.section	.nv.shared._ZN7cutlass13device_kernelINS_4gemm6kernel13GemmUniversalIN4cute5tupleIJiiiiEEENS1_10collective13CollectiveMmaINS1_34MainloopSm90TmaGmmaWarpSpecializedILi2ENS5_IJNS4_1CILi1EEESB_SB_EEENS1_35KernelTmaWarpSpecializedCooperativeEEENS5_IJNSA_ILi128EEESF_NSA_ILi32EEEEEENS_10bfloat16_tENS5_IJlSB_lEEESI_SJ_NS4_8TiledMMAINS4_8MMA_AtomIJNS4_4SM904GMMA28MMA_64x128x16_F32BF16BF16_SSILNSN_5MajorE0ELSP_0ELNSN_7ScaleInE1ELSQ_1EEEEEENS4_6LayoutINS5_IJNSA_ILi2EEESB_SB_EEENS5_IJSB_NSA_ILi0EEESW_EEEEENS5_IJNS4_10UnderscoreESZ_SZ_EEEEENS4_13SM90_TMA_LOADENS4_14ComposedLayoutINS4_7SwizzleILi2ELi4ELi3EEENS4_18smem_ptr_flag_bitsILi16EEENST_INS5_IJNSA_ILi8EEESG_EEENS5_IJSG_SB_EEEEEEEvNS4_8identityES12_S1C_vS1D_EENS_8epilogue10collective6detail29Sm90TmaWarpSpecializedAdapterINS1G_15DefaultEpilogueISI_SJ_SJ_NS1F_6thread17LinearCombinationISI_Li1EffLNS1K_9ScaleType4KindE0ELNS_15FloatRoundStyleE2ESI_EENS1_15EpilogueDefaultEEEEEvvEEEEvNT_6ParamsE,"aw",@nobits
	.sectionflags	@""
	.align	16
	.zero		1024


//--------------------- .nv.shared.reserved.0     --------------------------
	.section	.nv.shared.reserved.0,"aw",@nobits
	.weak		__nv_reservedSMEM_offset_0_alias
	.size		__nv_reservedSMEM_offset_0_alias, 0, 0
	.other		__nv_reservedSMEM_offset_0_alias,@"STO_CUDA_RESERVED_SHARED STV_DEFAULT"
__nv_reservedSMEM_offset_0_alias:
	.zero		0


//--------------------- .nv.global                --------------------------
	.section	.nv.global,"aw",@nobits
.nv.global:
	.type		_ZN40_INTERNAL_2641067a_4_k_cu_35fe517c_209284cute1_E,@object
	.size		_ZN40_INTERNAL_2641067a_4_k_cu_35fe517c_209284cute1_E,(_ZN40_INTERNAL_2641067a_4_k_cu_35fe517c_209284cuda3std3__45__cpo6cbeginE - _ZN40_INTERNAL_2641067a_4_k_cu_35fe517c_209284cute1_E)
_ZN40_INTERNAL_2641067a_4_k_cu_35fe517c_209284cute1_E:
	.zero		1
	.type		_ZN40_INTERNAL_2641067a_4_k_cu_35fe517c_209284cuda3std3__45__cpo6cbeginE,@object
	.size		_ZN40_INTERNAL_2641067a_4_k_cu_35fe517c_209284cuda3std3__45__cpo6cbeginE,(_ZN40_INTERNAL_2641067a_4_k_cu_35fe517c_209284cuda3std3__48in_placeE - _ZN40_INTERNAL_2641067a_4_k_cu_35fe517c_209284cuda3std3__45__cpo6cbeginE)
_ZN40_INTERNAL_2641067a_4_k_cu_35fe517c_209284cuda3std3__45__cpo6cbeginE:
	.zero		1
	.type		_ZN40_INTERNAL_2641067a_4_k_cu_35fe517c_209284cuda3std3__48in_placeE,@object
	.size		_ZN40_INTERNAL_2641067a_4_k_cu_35fe517c_209284cuda3std3__48in_placeE,(_ZN40_INTERNAL_2641067a_4_k_cu_35fe517c_209284cuda3std6ranges3__45__cpo9iter_moveE - _ZN40_INTERNAL_2641067a_4_k_cu_35fe517c_209284cuda3std3__48in_placeE)
_ZN40_INTERNAL_2641067a_4_k_cu_35fe517c_209284cuda3std3__48in_placeE:
	.zero		1
	.type		_ZN40_INTERNAL_2641067a_4_k_cu_35fe517c_209284cuda3std6ranges3__45__cpo9iter_moveE,@object
	.size		_ZN40_INTERNAL_2641067a_4_k_cu_35fe517c_209284cuda3std6ranges3__45__cpo9iter_moveE,(_ZN40_INTERNAL_2641067a_4_k_cu_35fe517c_209284cuda3std3__45__cpo5beginE - _ZN40_INTERNAL_2641067a_4_k_cu_35fe517c_209284cuda3std6ranges3__45__cpo9iter_moveE)
_ZN40_INTERNAL_2641067a_4_k_cu_35fe517c_209284cuda3std6ranges3__45__cpo9iter_moveE:
	.zero		1
	.type		_ZN40_INTERNAL_2641067a_4_k_cu_35fe517c_209284cuda3std3__45__cpo5beginE,@object
	.size		_ZN40_INTERNAL_2641067a_4_k_cu_35fe517c_209284cuda3std3__45__cpo5beginE,(_ZN40_INTERNAL_2641067a_4_k_cu_35fe517c_209284cuda3std3__442_GLOBAL__N__2641067a_4_k_cu_35fe517c_209286ignoreE - _ZN40_INTERNAL_2641067a_4_k_cu_35fe517c_209284cuda3std3__45__cpo5beginE)
_ZN40_INTERNAL_2641067a_4_k_cu_35fe517c_209284cuda3std3__45__cpo5beginE:
	.zero		1
	.type		_ZN40_INTERNAL_2641067a_4_k_cu_35fe517c_209284cuda3std3__442_GLOBAL__N__2641067a_4_k_cu_35fe517c_209286ignoreE,@object
	.size		_ZN40_INTERNAL_2641067a_4_k_cu_35fe517c_209284cuda3std3__442_GLOBAL__N__2641067a_4_k_cu_35fe517c_209286ignoreE,(_ZN40_INTERNAL_2641067a_4_k_cu_35fe517c_209284cute7productE - _ZN40_INTERNAL_2641067a_4_k_cu_35fe517c_209284cuda3std3__442_GLOBAL__N__2641067a_4_k_cu_35fe517c_209286ignoreE)
_ZN40_INTERNAL_2641067a_4_k_cu_35fe517c_209284cuda3std3__442_GLOBAL__N__2641067a_4_k_cu_35fe517c_209286ignoreE:
	.zero		1
	.type		_ZN40_INTERNAL_2641067a_4_k_cu_35fe517c_209284cute7productE,@object
	.size		_ZN40_INTERNAL_2641067a_4_k_cu_35fe517c_209284cute7productE,(_ZN40_INTERNAL_2641067a_4_k_cu_35fe517c_209284cuda3std3__45__cpo3endE - _ZN40_INTERNAL_2641067a_4_k_cu_35fe517c_209284cute7productE)
_ZN40_INTERNAL_2641067a_4_k_cu_35fe517c_209284cute7productE:
	.zero		1
	.type		_ZN40_INTERNAL_2641067a_4_k_cu_35fe517c_209284cuda3std3__45__cpo3endE,@object
	.size		_ZN40_INTERNAL_2641067a_4_k_cu_35fe517c_209284cuda3std3__45__cpo3endE,(_ZN40_INTERNAL_2641067a_4_k_cu_35fe517c_209284cuda3std3__419piecewise_constructE - _ZN40_INTERNAL_2641067a_4_k_cu_35fe517c_209284cuda3std3__45__cpo3endE)
_ZN40_INTERNAL_2641067a_4_k_cu_35fe517c_209284cuda3std3__45__cpo3endE:
	.zero		1
	.type		_ZN40_INTERNAL_2641067a_4_k_cu_35fe517c_209284cuda3std3__419piecewise_constructE,@object
	.size		_ZN40_INTERNAL_2641067a_4_k_cu_35fe517c_209284cuda3std3__419piecewise_constructE,(_ZN40_INTERNAL_2641067a_4_k_cu_35fe517c_209284cuda3std3__45__cpo4cendE - _ZN40_INTERNAL_2641067a_4_k_cu_35fe517c_209284cuda3std3__419piecewise_constructE)
_ZN40_INTERNAL_2641067a_4_k_cu_35fe517c_209284cuda3std3__419piecewise_constructE:
	.zero		1
	.type		_ZN40_INTERNAL_2641067a_4_k_cu_35fe517c_209284cuda3std3__45__cpo4cendE,@object
	.size		_ZN40_INTERNAL_2641067a_4_k_cu_35fe517c_209284cuda3std3__45__cpo4cendE,(_ZN40_INTERNAL_2641067a_4_k_cu_35fe517c_209284cuda3std6ranges3__45__cpo4swapE - _ZN40_INTERNAL_2641067a_4_k_cu_35fe517c_209284cuda3std3__45__cpo4cendE)
_ZN40_INTERNAL_2641067a_4_k_cu_35fe517c_209284cuda3std3__45__cpo4cendE:
	.zero		1
	.type		_ZN40_INTERNAL_2641067a_4_k_cu_35fe517c_209284cuda3std6ranges3__45__cpo4swapE,@object
	.size		_ZN40_INTERNAL_2641067a_4_k_cu_35fe517c_209284cuda3std6ranges3__45__cpo4swapE,(.L_8 - _ZN40_INTERNAL_2641067a_4_k_cu_35fe517c_209284cuda3std6ranges3__45__cpo4swapE)
_ZN40_INTERNAL_2641067a_4_k_cu_35fe517c_209284cuda3std6ranges3__45__cpo4swapE:
	.zero		1
.L_8:


//--------------------- .nv.constant0._ZN7cutlass13device_kernelINS_4gemm6kernel13GemmUniversalIN4cute5tupleIJiiiiEEENS1_10collective13CollectiveMmaINS1_34MainloopSm90TmaGmmaWarpSpecializedILi2ENS5_IJNS4_1CILi1EEESB_SB_EEENS1_35KernelTmaWarpSpecializedCooperativeEEENS5_IJNSA_ILi128EEESF_NSA_ILi32EEEEEENS_10bfloat16_tENS5_IJlSB_lEEESI_SJ_NS4_8TiledMMAINS4_8MMA_AtomIJNS4_4SM904GMMA28MMA_64x128x16_F32BF16BF16_SSILNSN_5MajorE0ELSP_0ELNSN_7ScaleInE1ELSQ_1EEEEEENS4_6LayoutINS5_IJNSA_ILi2EEESB_SB_EEENS5_IJSB_NSA_ILi0EEESW_EEEEENS5_IJNS4_10UnderscoreESZ_SZ_EEEEENS4_13SM90_TMA_LOADENS4_14ComposedLayoutINS4_7SwizzleILi2ELi4ELi3EEENS4_18smem_ptr_flag_bitsILi16EEENST_INS5_IJNSA_ILi8EEESG_EEENS5_IJSG_SB_EEEEEEEvNS4_8identityES12_S1C_vS1D_EENS_8epilogue10collective6detail29Sm90TmaWarpSpecializedAdapterINS1G_15DefaultEpilogueISI_SJ_SJ_NS1F_6thread17LinearCombinationISI_Li1EffLNS1K_9ScaleType4KindE0ELNS_15FloatRoundStyleE2ESI_EENS1_15EpilogueDefaultEEEEEvvEEEEvNT_6ParamsE --------------------------
	.section	.nv.constant0._ZN7cutlass13device_kernelINS_4gemm6kernel13GemmUniversalIN4cute5tupleIJiiiiEEENS1_10collective13CollectiveMmaINS1_34MainloopSm90TmaGmmaWarpSpecializedILi2ENS5_IJNS4_1CILi1EEESB_SB_EEENS1_35KernelTmaWarpSpecializedCooperativeEEENS5_IJNSA_ILi128EEESF_NSA_ILi32EEEEEENS_10bfloat16_tENS5_IJlSB_lEEESI_SJ_NS4_8TiledMMAINS4_8MMA_AtomIJNS4_4SM904GMMA28MMA_64x128x16_F32BF16BF16_SSILNSN_5MajorE0ELSP_0ELNSN_7ScaleInE1ELSQ_1EEEEEENS4_6LayoutINS5_IJNSA_ILi2EEESB_SB_EEENS5_IJSB_NSA_ILi0EEESW_EEEEENS5_IJNS4_10UnderscoreESZ_SZ_EEEEENS4_13SM90_TMA_LOADENS4_14ComposedLayoutINS4_7SwizzleILi2ELi4ELi3EEENS4_18smem_ptr_flag_bitsILi16EEENST_INS5_IJNSA_ILi8EEESG_EEENS5_IJSG_SB_EEEEEEEvNS4_8identityES12_S1C_vS1D_EENS_8epilogue10collective6detail29Sm90TmaWarpSpecializedAdapterINS1G_15DefaultEpilogueISI_SJ_SJ_NS1F_6thread17LinearCombinationISI_Li1EffLNS1K_9ScaleType4KindE0ELNS_15FloatRoundStyleE2ESI_EENS1_15EpilogueDefaultEEEEEvvEEEEvNT_6ParamsE,"a",@progbits
	.sectionflags	@""
	.align	4
.nv.constant0._ZN7cutlass13device_kernelINS_4gemm6kernel13GemmUniversalIN4cute5tupleIJiiiiEEENS1_10collective13CollectiveMmaINS1_34MainloopSm90TmaGmmaWarpSpecializedILi2ENS5_IJNS4_1CILi1EEESB_SB_EEENS1_35KernelTmaWarpSpecializedCooperativeEEENS5_IJNSA_ILi128EEESF_NSA_ILi32EEEEEENS_10bfloat16_tENS5_IJlSB_lEEESI_SJ_NS4_8TiledMMAINS4_8MMA_AtomIJNS4_4SM904GMMA28MMA_64x128x16_F32BF16BF16_SSILNSN_5MajorE0ELSP_0ELNSN_7ScaleInE1ELSQ_1EEEEEENS4_6LayoutINS5_IJNSA_ILi2EEESB_SB_EEENS5_IJSB_NSA_ILi0EEESW_EEEEENS5_IJNS4_10UnderscoreESZ_SZ_EEEEENS4_13SM90_TMA_LOADENS4_14ComposedLayoutINS4_7SwizzleILi2ELi4ELi3EEENS4_18smem_ptr_flag_bitsILi16EEENST_INS5_IJNSA_ILi8EEESG_EEENS5_IJSG_SB_EEEEEEEvNS4_8identityES12_S1C_vS1D_EENS_8epilogue10collective6detail29Sm90TmaWarpSpecializedAdapterINS1G_15DefaultEpilogueISI_SJ_SJ_NS1F_6thread17LinearCombinationISI_Li1EffLNS1K_9ScaleType4KindE0ELNS_15FloatRoundStyleE2ESI_EENS1_15EpilogueDefaultEEEEEvvEEEEvNT_6ParamsE:
	.zero		1664


//--------------------- SYMBOLS --------------------------

	.type		.nv.reservedSmem.offset0,@object
	.size		.nv.reservedSmem.offset0,0x4
	.type		__assertfail,@function
